//
// Generated by NVIDIA NVVM Compiler
//
// Compiler Build ID: CL-36424714
// Cuda compilation tools, release 13.0, V13.0.88
// Based on NVVM 20.0.0
//

.version 9.0
.target sm_100
.address_size 64

	// .globl	_Z8sumArrayPiS_S_i
// _ZZ12sumReductionPiS_E11partial_sum has been demoted
// _ZZ24sumReductionNoDivergencePiS_E11partial_sum has been demoted
// _ZZ27sumReductionNoBankConflictsPiS_E11partial_sum has been demoted
// _ZZ25sumReductionReduceThreadsPiS_E11partial_sum has been demoted
// _ZZ23sumReductionUnrollLoopsPiS_E11partial_sum has been demoted

.visible .entry _Z8sumArrayPiS_S_i(
	.param .u64 .ptr .align 1 _Z8sumArrayPiS_S_i_param_0,
	.param .u64 .ptr .align 1 _Z8sumArrayPiS_S_i_param_1,
	.param .u64 .ptr .align 1 _Z8sumArrayPiS_S_i_param_2,
	.param .u32 _Z8sumArrayPiS_S_i_param_3
)
{
	.reg .pred 	%p<2>;
	.reg .b32 	%r<9>;
	.reg .b64 	%rd<11>;

	ld.param.u64 	%rd1, [_Z8sumArrayPiS_S_i_param_0];
	ld.param.u64 	%rd2, [_Z8sumArrayPiS_S_i_param_1];
	ld.param.u64 	%rd3, [_Z8sumArrayPiS_S_i_param_2];
	ld.param.u32 	%r2, [_Z8sumArrayPiS_S_i_param_3];
	mov.u32 	%r3, %ctaid.x;
	mov.u32 	%r4, %ntid.x;
	mov.u32 	%r5, %tid.x;
	mad.lo.s32 	%r1, %r3, %r4, %r5;
	setp.ge.s32 	%p1, %r1, %r2;
	@%p1 bra 	$L__BB0_2;
	cvta.to.global.u64 	%rd4, %rd1;
	cvta.to.global.u64 	%rd5, %rd2;
	cvta.to.global.u64 	%rd6, %rd3;
	mul.wide.s32 	%rd7, %r1, 4;
	add.s64 	%rd8, %rd4, %rd7;
	ld.global.u32 	%r6, [%rd8];
	add.s64 	%rd9, %rd5, %rd7;
	ld.global.u32 	%r7, [%rd9];
	add.s32 	%r8, %r7, %r6;
	add.s64 	%rd10, %rd6, %rd7;
	st.global.u32 	[%rd10], %r8;
$L__BB0_2:
	ret;

}
	// .globl	_Z12sumReductionPiS_
.visible .entry _Z12sumReductionPiS_(
	.param .u64 .ptr .align 1 _Z12sumReductionPiS__param_0,
	.param .u64 .ptr .align 1 _Z12sumReductionPiS__param_1
)
{
	.reg .pred 	%p<5>;
	.reg .b32 	%r<21>;
	.reg .b64 	%rd<9>;
	// demoted variable
	.shared .align 4 .b8 _ZZ12sumReductionPiS_E11partial_sum[1024];
	ld.param.u64 	%rd2, [_Z12sumReductionPiS__param_0];
	ld.param.u64 	%rd1, [_Z12sumReductionPiS__param_1];
	cvta.to.global.u64 	%rd3, %rd2;
	mov.u32 	%r1, %ctaid.x;
	mov.u32 	%r2, %ntid.x;
	mov.u32 	%r3, %tid.x;
	mad.lo.s32 	%r7, %r1, %r2, %r3;
	mul.wide.s32 	%rd4, %r7, 4;
	add.s64 	%rd5, %rd3, %rd4;
	ld.global.u32 	%r8, [%rd5];
	shl.b32 	%r9, %r3, 2;
	mov.u32 	%r10, _ZZ12sumReductionPiS_E11partial_sum;
	add.s32 	%r4, %r10, %r9;
	st.shared.u32 	[%r4], %r8;
	bar.sync 	0;
	setp.lt.u32 	%p1, %r2, 2;
	@%p1 bra 	$L__BB1_5;
	mov.b32 	%r20, 1;
$L__BB1_2:
	shl.b32 	%r6, %r20, 1;
	add.s32 	%r12, %r6, -1;
	and.b32  	%r13, %r12, %r3;
	setp.ne.s32 	%p2, %r13, 0;
	@%p2 bra 	$L__BB1_4;
	shl.b32 	%r14, %r20, 2;
	add.s32 	%r15, %r4, %r14;
	ld.shared.u32 	%r16, [%r15];
	ld.shared.u32 	%r17, [%r4];
	add.s32 	%r18, %r17, %r16;
	st.shared.u32 	[%r4], %r18;
$L__BB1_4:
	bar.sync 	0;
	setp.lt.u32 	%p3, %r6, %r2;
	mov.u32 	%r20, %r6;
	@%p3 bra 	$L__BB1_2;
$L__BB1_5:
	setp.ne.s32 	%p4, %r3, 0;
	@%p4 bra 	$L__BB1_7;
	ld.shared.u32 	%r19, [_ZZ12sumReductionPiS_E11partial_sum];
	cvta.to.global.u64 	%rd6, %rd1;
	mul.wide.u32 	%rd7, %r1, 4;
	add.s64 	%rd8, %rd6, %rd7;
	st.global.u32 	[%rd8], %r19;
$L__BB1_7:
	ret;

}
	// .globl	_Z24sumReductionNoDivergencePiS_
.visible .entry _Z24sumReductionNoDivergencePiS_(
	.param .u64 .ptr .align 1 _Z24sumReductionNoDivergencePiS__param_0,
	.param .u64 .ptr .align 1 _Z24sumReductionNoDivergencePiS__param_1
)
{
	.reg .pred 	%p<5>;
	.reg .b32 	%r<24>;
	.reg .b64 	%rd<9>;
	// demoted variable
	.shared .align 4 .b8 _ZZ24sumReductionNoDivergencePiS_E11partial_sum[1024];
	ld.param.u64 	%rd2, [_Z24sumReductionNoDivergencePiS__param_0];
	ld.param.u64 	%rd1, [_Z24sumReductionNoDivergencePiS__param_1];
	cvta.to.global.u64 	%rd3, %rd2;
	mov.u32 	%r1, %ctaid.x;
	mov.u32 	%r2, %ntid.x;
	mov.u32 	%r3, %tid.x;
	mad.lo.s32 	%r7, %r1, %r2, %r3;
	mul.wide.s32 	%rd4, %r7, 4;
	add.s64 	%rd5, %rd3, %rd4;
	ld.global.u32 	%r8, [%rd5];
	shl.b32 	%r9, %r3, 2;
	mov.u32 	%r10, _ZZ24sumReductionNoDivergencePiS_E11partial_sum;
	add.s32 	%r11, %r10, %r9;
	st.shared.u32 	[%r11], %r8;
	bar.sync 	0;
	setp.lt.u32 	%p1, %r2, 2;
	@%p1 bra 	$L__BB2_5;
	mov.b32 	%r23, 1;
$L__BB2_2:
	shl.b32 	%r5, %r23, 1;
	mul.lo.s32 	%r6, %r5, %r3;
	setp.ge.u32 	%p2, %r6, %r2;
	@%p2 bra 	$L__BB2_4;
	add.s32 	%r13, %r6, %r23;
	shl.b32 	%r14, %r13, 2;
	add.s32 	%r16, %r10, %r14;
	ld.shared.u32 	%r17, [%r16];
	shl.b32 	%r18, %r6, 2;
	add.s32 	%r19, %r10, %r18;
	ld.shared.u32 	%r20, [%r19];
	add.s32 	%r21, %r20, %r17;
	st.shared.u32 	[%r19], %r21;
$L__BB2_4:
	bar.sync 	0;
	setp.lt.u32 	%p3, %r5, %r2;
	mov.u32 	%r23, %r5;
	@%p3 bra 	$L__BB2_2;
$L__BB2_5:
	setp.ne.s32 	%p4, %r3, 0;
	@%p4 bra 	$L__BB2_7;
	ld.shared.u32 	%r22, [_ZZ24sumReductionNoDivergencePiS_E11partial_sum];
	cvta.to.global.u64 	%rd6, %rd1;
	mul.wide.u32 	%rd7, %r1, 4;
	add.s64 	%rd8, %rd6, %rd7;
	st.global.u32 	[%rd8], %r22;
$L__BB2_7:
	ret;

}
	// .globl	_Z27sumReductionNoBankConflictsPiS_
.visible .entry _Z27sumReductionNoBankConflictsPiS_(
	.param .u64 .ptr .align 1 _Z27sumReductionNoBankConflictsPiS__param_0,
	.param .u64 .ptr .align 1 _Z27sumReductionNoBankConflictsPiS__param_1
)
{
	.reg .pred 	%p<5>;
	.reg .b32 	%r<18>;
	.reg .b64 	%rd<9>;
	// demoted variable
	.shared .align 4 .b8 _ZZ27sumReductionNoBankConflictsPiS_E11partial_sum[1024];
	ld.param.u64 	%rd2, [_Z27sumReductionNoBankConflictsPiS__param_0];
	ld.param.u64 	%rd1, [_Z27sumReductionNoBankConflictsPiS__param_1];
	cvta.to.global.u64 	%rd3, %rd2;
	mov.u32 	%r1, %ctaid.x;
	mov.u32 	%r17, %ntid.x;
	mov.u32 	%r3, %tid.x;
	mad.lo.s32 	%r7, %r1, %r17, %r3;
	mul.wide.s32 	%rd4, %r7, 4;
	add.s64 	%rd5, %rd3, %rd4;
	ld.global.u32 	%r8, [%rd5];
	shl.b32 	%r9, %r3, 2;
	mov.u32 	%r10, _ZZ27sumReductionNoBankConflictsPiS_E11partial_sum;
	add.s32 	%r4, %r10, %r9;
	st.shared.u32 	[%r4], %r8;
	bar.sync 	0;
	setp.lt.u32 	%p1, %r17, 2;
	@%p1 bra 	$L__BB3_4;
$L__BB3_1:
	shr.u32 	%r6, %r17, 1;
	setp.ge.u32 	%p2, %r3, %r6;
	@%p2 bra 	$L__BB3_3;
	shl.b32 	%r11, %r6, 2;
	add.s32 	%r12, %r4, %r11;
	ld.shared.u32 	%r13, [%r12];
	ld.shared.u32 	%r14, [%r4];
	add.s32 	%r15, %r14, %r13;
	st.shared.u32 	[%r4], %r15;
$L__BB3_3:
	bar.sync 	0;
	setp.gt.u32 	%p3, %r17, 3;
	mov.u32 	%r17, %r6;
	@%p3 bra 	$L__BB3_1;
$L__BB3_4:
	setp.ne.s32 	%p4, %r3, 0;
	@%p4 bra 	$L__BB3_6;
	ld.shared.u32 	%r16, [_ZZ27sumReductionNoBankConflictsPiS_E11partial_sum];
	cvta.to.global.u64 	%rd6, %rd1;
	mul.wide.u32 	%rd7, %r1, 4;
	add.s64 	%rd8, %rd6, %rd7;
	st.global.u32 	[%rd8], %r16;
$L__BB3_6:
	ret;

}
	// .globl	_Z25sumReductionReduceThreadsPiS_
.visible .entry _Z25sumReductionReduceThreadsPiS_(
	.param .u64 .ptr .align 1 _Z25sumReductionReduceThreadsPiS__param_0,
	.param .u64 .ptr .align 1 _Z25sumReductionReduceThreadsPiS__param_1
)
{
	.reg .pred 	%p<5>;
	.reg .b32 	%r<23>;
	.reg .b64 	%rd<11>;
	// demoted variable
	.shared .align 4 .b8 _ZZ25sumReductionReduceThreadsPiS_E11partial_sum[1024];
	ld.param.u64 	%rd2, [_Z25sumReductionReduceThreadsPiS__param_0];
	ld.param.u64 	%rd1, [_Z25sumReductionReduceThreadsPiS__param_1];
	cvta.to.global.u64 	%rd3, %rd2;
	mov.u32 	%r1, %ctaid.x;
	mov.u32 	%r22, %ntid.x;
	mul.lo.s32 	%r7, %r22, %r1;
	shl.b32 	%r8, %r7, 1;
	mov.u32 	%r3, %tid.x;
	add.s32 	%r9, %r8, %r3;
	mul.wide.s32 	%rd4, %r9, 4;
	add.s64 	%rd5, %rd3, %rd4;
	ld.global.u32 	%r10, [%rd5];
	add.s32 	%r11, %r9, %r22;
	mul.wide.u32 	%rd6, %r11, 4;
	add.s64 	%rd7, %rd3, %rd6;
	ld.global.u32 	%r12, [%rd7];
	add.s32 	%r13, %r12, %r10;
	shl.b32 	%r14, %r3, 2;
	mov.u32 	%r15, _ZZ25sumReductionReduceThreadsPiS_E11partial_sum;
	add.s32 	%r4, %r15, %r14;
	st.shared.u32 	[%r4], %r13;
	bar.sync 	0;
	setp.lt.u32 	%p1, %r22, 2;
	@%p1 bra 	$L__BB4_4;
$L__BB4_1:
	shr.u32 	%r6, %r22, 1;
	setp.ge.u32 	%p2, %r3, %r6;
	@%p2 bra 	$L__BB4_3;
	shl.b32 	%r16, %r6, 2;
	add.s32 	%r17, %r4, %r16;
	ld.shared.u32 	%r18, [%r17];
	ld.shared.u32 	%r19, [%r4];
	add.s32 	%r20, %r19, %r18;
	st.shared.u32 	[%r4], %r20;
$L__BB4_3:
	bar.sync 	0;
	setp.gt.u32 	%p3, %r22, 3;
	mov.u32 	%r22, %r6;
	@%p3 bra 	$L__BB4_1;
$L__BB4_4:
	setp.ne.s32 	%p4, %r3, 0;
	@%p4 bra 	$L__BB4_6;
	ld.shared.u32 	%r21, [_ZZ25sumReductionReduceThreadsPiS_E11partial_sum];
	cvta.to.global.u64 	%rd8, %rd1;
	mul.wide.u32 	%rd9, %r1, 4;
	add.s64 	%rd10, %rd8, %rd9;
	st.global.u32 	[%rd10], %r21;
$L__BB4_6:
	ret;

}
	// .globl	_Z23sumReductionUnrollLoopsPiS_
.visible .entry _Z23sumReductionUnrollLoopsPiS_(
	.param .u64 .ptr .align 1 _Z23sumReductionUnrollLoopsPiS__param_0,
	.param .u64 .ptr .align 1 _Z23sumReductionUnrollLoopsPiS__param_1
)
{
	.reg .pred 	%p<6>;
	.reg .b32 	%r<38>;
	.reg .b64 	%rd<11>;
	// demoted variable
	.shared .align 4 .b8 _ZZ23sumReductionUnrollLoopsPiS_E11partial_sum[1024];
	ld.param.u64 	%rd2, [_Z23sumReductionUnrollLoopsPiS__param_0];
	ld.param.u64 	%rd1, [_Z23sumReductionUnrollLoopsPiS__param_1];
	cvta.to.global.u64 	%rd3, %rd2;
	mov.u32 	%r1, %ctaid.x;
	mov.u32 	%r37, %ntid.x;
	mul.lo.s32 	%r7, %r37, %r1;
	shl.b32 	%r8, %r7, 1;
	mov.u32 	%r3, %tid.x;
	add.s32 	%r9, %r8, %r3;
	mul.wide.s32 	%rd4, %r9, 4;
	add.s64 	%rd5, %rd3, %rd4;
	ld.global.u32 	%r10, [%rd5];
	add.s32 	%r11, %r9, %r37;
	mul.wide.u32 	%rd6, %r11, 4;
	add.s64 	%rd7, %rd3, %rd6;
	ld.global.u32 	%r12, [%rd7];
	add.s32 	%r13, %r12, %r10;
	shl.b32 	%r14, %r3, 2;
	mov.u32 	%r15, _ZZ23sumReductionUnrollLoopsPiS_E11partial_sum;
	add.s32 	%r4, %r15, %r14;
	st.shared.u32 	[%r4], %r13;
	bar.sync 	0;
	setp.lt.u32 	%p1, %r37, 66;
	@%p1 bra 	$L__BB5_4;
$L__BB5_1:
	shr.u32 	%r6, %r37, 1;
	setp.ge.u32 	%p2, %r3, %r6;
	@%p2 bra 	$L__BB5_3;
	shl.b32 	%r16, %r6, 2;
	add.s32 	%r17, %r4, %r16;
	ld.shared.u32 	%r18, [%r17];
	ld.shared.u32 	%r19, [%r4];
	add.s32 	%r20, %r19, %r18;
	st.shared.u32 	[%r4], %r20;
$L__BB5_3:
	bar.sync 	0;
	setp.gt.u32 	%p3, %r37, 131;
	mov.u32 	%r37, %r6;
	@%p3 bra 	$L__BB5_1;
$L__BB5_4:
	setp.gt.u32 	%p4, %r3, 31;
	@%p4 bra 	$L__BB5_7;
	ld.volatile.shared.u32 	%r21, [%r4+128];
	ld.volatile.shared.u32 	%r22, [%r4];
	add.s32 	%r23, %r22, %r21;
	st.volatile.shared.u32 	[%r4], %r23;
	ld.volatile.shared.u32 	%r24, [%r4+64];
	ld.volatile.shared.u32 	%r25, [%r4];
	add.s32 	%r26, %r25, %r24;
	st.volatile.shared.u32 	[%r4], %r26;
	ld.volatile.shared.u32 	%r27, [%r4+32];
	ld.volatile.shared.u32 	%r28, [%r4];
	add.s32 	%r29, %r28, %r27;
	st.volatile.shared.u32 	[%r4], %r29;
	ld.volatile.shared.u32 	%r30, [%r4+16];
	ld.volatile.shared.u32 	%r31, [%r4];
	add.s32 	%r32, %r31, %r30;
	st.volatile.shared.u32 	[%r4], %r32;
	ld.volatile.shared.u32 	%r33, [%r4+4];
	ld.volatile.shared.u32 	%r34, [%r4];
	add.s32 	%r35, %r34, %r33;
	st.volatile.shared.u32 	[%r4], %r35;
	setp.ne.s32 	%p5, %r3, 0;
	@%p5 bra 	$L__BB5_7;
	ld.shared.u32 	%r36, [_ZZ23sumReductionUnrollLoopsPiS_E11partial_sum];
	cvta.to.global.u64 	%rd8, %rd1;
	mul.wide.u32 	%rd9, %r1, 4;
	add.s64 	%rd10, %rd8, %rd9;
	st.global.u32 	[%rd10], %r36;
$L__BB5_7:
	ret;

}
	// .globl	_Z14matrixMultiplyPiS_S_i
.visible .entry _Z14matrixMultiplyPiS_S_i(
	.param .u64 .ptr .align 1 _Z14matrixMultiplyPiS_S_i_param_0,
	.param .u64 .ptr .align 1 _Z14matrixMultiplyPiS_S_i_param_1,
	.param .u64 .ptr .align 1 _Z14matrixMultiplyPiS_S_i_param_2,
	.param .u32 _Z14matrixMultiplyPiS_S_i_param_3
)
{
	.reg .pred 	%p<10>;
	.reg .b32 	%r<105>;
	.reg .b64 	%rd<67>;

	ld.param.u64 	%rd14, [_Z14matrixMultiplyPiS_S_i_param_0];
	ld.param.u64 	%rd15, [_Z14matrixMultiplyPiS_S_i_param_1];
	ld.param.u32 	%r30, [_Z14matrixMultiplyPiS_S_i_param_3];
	cvta.to.global.u64 	%rd1, %rd15;
	cvta.to.global.u64 	%rd2, %rd14;
	mov.u32 	%r31, %ctaid.y;
	mov.u32 	%r32, %ntid.y;
	mov.u32 	%r33, %tid.y;
	mad.lo.s32 	%r1, %r31, %r32, %r33;
	mov.u32 	%r34, %ctaid.x;
	mov.u32 	%r35, %ntid.x;
	mov.u32 	%r36, %tid.x;
	mad.lo.s32 	%r2, %r34, %r35, %r36;
	max.s32 	%r37, %r1, %r2;
	setp.ge.s32 	%p1, %r37, %r30;
	@%p1 bra 	$L__BB6_13;
	mul.lo.s32 	%r3, %r30, %r1;
	and.b32  	%r4, %r30, 7;
	setp.lt.u32 	%p2, %r30, 8;
	mov.b32 	%r99, 0;
	mov.u32 	%r104, %r99;
	@%p2 bra 	$L__BB6_4;
	and.b32  	%r99, %r30, 2147483640;
	neg.s32 	%r93, %r99;
	mul.wide.s32 	%rd16, %r30, 4;
	add.s64 	%rd3, %rd1, %rd16;
	shl.b32 	%r7, %r30, 3;
	mul.wide.s32 	%rd17, %r30, 8;
	add.s64 	%rd4, %rd1, %rd17;
	mul.wide.s32 	%rd18, %r30, 12;
	add.s64 	%rd5, %rd1, %rd18;
	mul.wide.s32 	%rd19, %r30, 16;
	add.s64 	%rd6, %rd1, %rd19;
	mul.wide.s32 	%rd20, %r30, 20;
	add.s64 	%rd7, %rd1, %rd20;
	mul.wide.s32 	%rd21, %r30, 24;
	add.s64 	%rd8, %rd1, %rd21;
	mul.wide.s32 	%rd22, %r30, 28;
	add.s64 	%rd9, %rd1, %rd22;
	mul.wide.u32 	%rd23, %r3, 4;
	add.s64 	%rd24, %rd23, %rd2;
	add.s64 	%rd66, %rd24, 16;
	mov.b32 	%r104, 0;
	mov.u32 	%r92, %r2;
$L__BB6_3:
	.pragma "nounroll";
	mul.wide.s32 	%rd25, %r92, 4;
	add.s64 	%rd26, %rd3, %rd25;
	add.s64 	%rd27, %rd4, %rd25;
	add.s64 	%rd28, %rd5, %rd25;
	add.s64 	%rd29, %rd6, %rd25;
	add.s64 	%rd30, %rd7, %rd25;
	add.s64 	%rd31, %rd8, %rd25;
	add.s64 	%rd32, %rd9, %rd25;
	add.s64 	%rd33, %rd1, %rd25;
	ld.global.u32 	%r41, [%rd66+-16];
	ld.global.u32 	%r42, [%rd33];
	mad.lo.s32 	%r43, %r42, %r41, %r104;
	ld.global.u32 	%r44, [%rd66+-12];
	ld.global.u32 	%r45, [%rd26];
	mad.lo.s32 	%r46, %r45, %r44, %r43;
	ld.global.u32 	%r47, [%rd66+-8];
	ld.global.u32 	%r48, [%rd27];
	mad.lo.s32 	%r49, %r48, %r47, %r46;
	ld.global.u32 	%r50, [%rd66+-4];
	ld.global.u32 	%r51, [%rd28];
	mad.lo.s32 	%r52, %r51, %r50, %r49;
	ld.global.u32 	%r53, [%rd66];
	ld.global.u32 	%r54, [%rd29];
	mad.lo.s32 	%r55, %r54, %r53, %r52;
	ld.global.u32 	%r56, [%rd66+4];
	ld.global.u32 	%r57, [%rd30];
	mad.lo.s32 	%r58, %r57, %r56, %r55;
	ld.global.u32 	%r59, [%rd66+8];
	ld.global.u32 	%r60, [%rd31];
	mad.lo.s32 	%r61, %r60, %r59, %r58;
	ld.global.u32 	%r62, [%rd66+12];
	ld.global.u32 	%r63, [%rd32];
	mad.lo.s32 	%r104, %r63, %r62, %r61;
	add.s32 	%r93, %r93, 8;
	add.s32 	%r92, %r92, %r7;
	add.s64 	%rd66, %rd66, 32;
	setp.ne.s32 	%p3, %r93, 0;
	@%p3 bra 	$L__BB6_3;
$L__BB6_4:
	setp.eq.s32 	%p4, %r4, 0;
	@%p4 bra 	$L__BB6_12;
	and.b32  	%r17, %r30, 3;
	setp.lt.u32 	%p5, %r4, 4;
	@%p5 bra 	$L__BB6_7;
	add.s32 	%r65, %r99, %r3;
	mul.wide.u32 	%rd34, %r65, 4;
	add.s64 	%rd35, %rd2, %rd34;
	ld.global.u32 	%r66, [%rd35];
	mad.lo.s32 	%r67, %r99, %r30, %r2;
	mul.wide.s32 	%rd36, %r67, 4;
	add.s64 	%rd37, %rd1, %rd36;
	ld.global.u32 	%r68, [%rd37];
	mad.lo.s32 	%r69, %r68, %r66, %r104;
	cvt.u64.u32 	%rd38, %r3;
	cvt.u64.u32 	%rd39, %r99;
	add.s64 	%rd40, %rd39, %rd38;
	shl.b64 	%rd41, %rd40, 2;
	add.s64 	%rd42, %rd2, %rd41;
	ld.global.u32 	%r70, [%rd42+4];
	mul.wide.s32 	%rd43, %r30, 4;
	add.s64 	%rd44, %rd37, %rd43;
	ld.global.u32 	%r71, [%rd44];
	mad.lo.s32 	%r72, %r71, %r70, %r69;
	ld.global.u32 	%r73, [%rd42+8];
	add.s64 	%rd45, %rd44, %rd43;
	ld.global.u32 	%r74, [%rd45];
	mad.lo.s32 	%r75, %r74, %r73, %r72;
	ld.global.u32 	%r76, [%rd42+12];
	add.s64 	%rd46, %rd45, %rd43;
	ld.global.u32 	%r77, [%rd46];
	mad.lo.s32 	%r104, %r77, %r76, %r75;
	add.s32 	%r99, %r99, 4;
$L__BB6_7:
	setp.eq.s32 	%p6, %r17, 0;
	@%p6 bra 	$L__BB6_12;
	setp.eq.s32 	%p7, %r17, 1;
	@%p7 bra 	$L__BB6_10;
	add.s32 	%r79, %r99, %r3;
	mul.wide.u32 	%rd47, %r79, 4;
	add.s64 	%rd48, %rd2, %rd47;
	ld.global.u32 	%r80, [%rd48];
	mad.lo.s32 	%r81, %r99, %r30, %r2;
	mul.wide.s32 	%rd49, %r81, 4;
	add.s64 	%rd50, %rd1, %rd49;
	ld.global.u32 	%r82, [%rd50];
	mad.lo.s32 	%r83, %r82, %r80, %r104;
	cvt.u64.u32 	%rd51, %r3;
	cvt.u64.u32 	%rd52, %r99;
	add.s64 	%rd53, %rd52, %rd51;
	shl.b64 	%rd54, %rd53, 2;
	add.s64 	%rd55, %rd2, %rd54;
	ld.global.u32 	%r84, [%rd55+4];
	mul.wide.s32 	%rd56, %r30, 4;
	add.s64 	%rd57, %rd50, %rd56;
	ld.global.u32 	%r85, [%rd57];
	mad.lo.s32 	%r104, %r85, %r84, %r83;
	add.s32 	%r99, %r99, 2;
$L__BB6_10:
	and.b32  	%r86, %r30, 1;
	setp.eq.b32 	%p8, %r86, 1;
	not.pred 	%p9, %p8;
	@%p9 bra 	$L__BB6_12;
	add.s32 	%r87, %r99, %r3;
	mul.wide.u32 	%rd58, %r87, 4;
	add.s64 	%rd59, %rd2, %rd58;
	ld.global.u32 	%r88, [%rd59];
	mad.lo.s32 	%r89, %r99, %r30, %r2;
	mul.wide.s32 	%rd60, %r89, 4;
	add.s64 	%rd61, %rd1, %rd60;
	ld.global.u32 	%r90, [%rd61];
	mad.lo.s32 	%r104, %r90, %r88, %r104;
$L__BB6_12:
	ld.param.u64 	%rd65, [_Z14matrixMultiplyPiS_S_i_param_2];
	add.s32 	%r91, %r3, %r2;
	cvta.to.global.u64 	%rd62, %rd65;
	mul.wide.s32 	%rd63, %r91, 4;
	add.s64 	%rd64, %rd62, %rd63;
	st.global.u32 	[%rd64], %r104;
$L__BB6_13:
	ret;

}


// ===== COMPILED SASS (sm_100) =====

	.target	sm_100

	.elftype	@"ET_EXEC"


//--------------------- .note.nv.tkinfo           --------------------------
	.section	.note.nv.tkinfo,"",@"SHT_NOTE"
	.sectionflags	@"SHF_NOTE_NV_TKINFO"
	.tkinfo
        /*0018*/ 	.word	0x00000002
        /*0030*/ 	.string	""
        /*0030*/ 	.string	"ptxas"
        /*0030*/ 	.string	"Cuda compilation tools, release 13.0, V13.0.88"
        /*0030*/ 	.string	"Build cuda_13.0.r13.0/compiler.36424714_0"
        /*0030*/ 	.string	"-arch sm_100 -m 64 "



//--------------------- .note.nv.cuinfo           --------------------------
	.section	.note.nv.cuinfo,"",@"SHT_NOTE"
	.sectionflags	@"SHF_NOTE_NV_CUINFO"
        /*0018*/ 	.short	0x0002
        /*001a*/ 	.short	0x0064
        /*001c*/ 	.short	0x0082
	.zero		2


//--------------------- .nv.info                  --------------------------
	.section	.nv.info,"",@"SHT_CUDA_INFO"
	.align	4


	//----- nvinfo : EIATTR_REGCOUNT
	.align		4
        /*0000*/ 	.byte	0x04, 0x2f
        /*0002*/ 	.short	(.L_1 - .L_0)
	.align		4
.L_0:
        /*0004*/ 	.word	index@(_Z8sumArrayPiS_S_i)
        /*0008*/ 	.word	0x0000000c


	//----- nvinfo : EIATTR_FRAME_SIZE
	.align		4
.L_1:
        /*000c*/ 	.byte	0x04, 0x11
        /*000e*/ 	.short	(.L_3 - .L_2)
	.align		4
.L_2:
        /*0010*/ 	.word	index@(_Z8sumArrayPiS_S_i)
        /*0014*/ 	.word	0x00000000


	//----- nvinfo : EIATTR_REGCOUNT
	.align		4
.L_3:
        /*0018*/ 	.byte	0x04, 0x2f
        /*001a*/ 	.short	(.L_5 - .L_4)
	.align		4
.L_4:
        /*001c*/ 	.word	index@(_Z12sumReductionPiS_)
        /*0020*/ 	.word	0x0000000b


	//----- nvinfo : EIATTR_FRAME_SIZE
	.align		4
.L_5:
        /*0024*/ 	.byte	0x04, 0x11
        /*0026*/ 	.short	(.L_7 - .L_6)
	.align		4
.L_6:
        /*0028*/ 	.word	index@(_Z12sumReductionPiS_)
        /*002c*/ 	.word	0x00000000


	//----- nvinfo : EIATTR_REGCOUNT
	.align		4
.L_7:
        /*0030*/ 	.byte	0x04, 0x2f
        /*0032*/ 	.short	(.L_9 - .L_8)
	.align		4
.L_8:
        /*0034*/ 	.word	index@(_Z24sumReductionNoDivergencePiS_)
        /*0038*/ 	.word	0x0000000a


	//----- nvinfo : EIATTR_FRAME_SIZE
	.align		4
.L_9:
        /*003c*/ 	.byte	0x04, 0x11
        /*003e*/ 	.short	(.L_11 - .L_10)
	.align		4
.L_10:
        /*0040*/ 	.word	index@(_Z24sumReductionNoDivergencePiS_)
        /*0044*/ 	.word	0x00000000


	//----- nvinfo : EIATTR_REGCOUNT
	.align		4
.L_11:
        /*0048*/ 	.byte	0x04, 0x2f
        /*004a*/ 	.short	(.L_13 - .L_12)
	.align		4
.L_12:
        /*004c*/ 	.word	index@(_Z27sumReductionNoBankConflictsPiS_)
        /*0050*/ 	.word	0x0000000b


	//----- nvinfo : EIATTR_FRAME_SIZE
	.align		4
.L_13:
        /*0054*/ 	.byte	0x04, 0x11
        /*0056*/ 	.short	(.L_15 - .L_14)
	.align		4
.L_14:
        /*0058*/ 	.word	index@(_Z27sumReductionNoBankConflictsPiS_)
        /*005c*/ 	.word	0x00000000


	//----- nvinfo : EIATTR_REGCOUNT
	.align		4
.L_15:
        /*0060*/ 	.byte	0x04, 0x2f
        /*0062*/ 	.short	(.L_17 - .L_16)
	.align		4
.L_16:
        /*0064*/ 	.word	index@(_Z25sumReductionReduceThreadsPiS_)
        /*0068*/ 	.word	0x0000000e


	//----- nvinfo : EIATTR_FRAME_SIZE
	.align		4
.L_17:
        /*006c*/ 	.byte	0x04, 0x11
        /*006e*/ 	.short	(.L_19 - .L_18)
	.align		4
.L_18:
        /*0070*/ 	.word	index@(_Z25sumReductionReduceThreadsPiS_)
        /*0074*/ 	.word	0x00000000


	//----- nvinfo : EIATTR_REGCOUNT
	.align		4
.L_19:
        /*0078*/ 	.byte	0x04, 0x2f
        /*007a*/ 	.short	(.L_21 - .L_20)
	.align		4
.L_20:
        /*007c*/ 	.word	index@(_Z23sumReductionUnrollLoopsPiS_)
        /*0080*/ 	.word	0x0000000c


	//----- nvinfo : EIATTR_FRAME_SIZE
	.align		4
.L_21:
        /*0084*/ 	.byte	0x04, 0x11
        /*0086*/ 	.short	(.L_23 - .L_22)
	.align		4
.L_22:
        /*0088*/ 	.word	index@(_Z23sumReductionUnrollLoopsPiS_)
        /*008c*/ 	.word	0x00000000


	//----- nvinfo : EIATTR_REGCOUNT
	.align		4
.L_23:
        /*0090*/ 	.byte	0x04, 0x2f
        /*0092*/ 	.short	(.L_25 - .L_24)
	.align		4
.L_24:
        /*0094*/ 	.word	index@(_Z14matrixMultiplyPiS_S_i)
        /*0098*/ 	.word	0x0000001e


	//----- nvinfo : EIATTR_FRAME_SIZE
	.align		4
.L_25:
        /*009c*/ 	.byte	0x04, 0x11
        /*009e*/ 	.short	(.L_27 - .L_26)
	.align		4
.L_26:
        /*00a0*/ 	.word	index@(_Z14matrixMultiplyPiS_S_i)
        /*00a4*/ 	.word	0x00000000


	//----- nvinfo : EIATTR_MIN_STACK_SIZE
	.align		4
.L_27:
        /*00a8*/ 	.byte	0x04, 0x12
        /*00aa*/ 	.short	(.L_29 - .L_28)
	.align		4
.L_28:
        /*00ac*/ 	.word	index@(_Z14matrixMultiplyPiS_S_i)
        /*00b0*/ 	.word	0x00000000


	//----- nvinfo : EIATTR_MIN_STACK_SIZE
	.align		4
.L_29:
        /*00b4*/ 	.byte	0x04, 0x12
        /*00b6*/ 	.short	(.L_31 - .L_30)
	.align		4
.L_30:
        /*00b8*/ 	.word	index@(_Z23sumReductionUnrollLoopsPiS_)
        /*00bc*/ 	.word	0x00000000


	//----- nvinfo : EIATTR_MIN_STACK_SIZE
	.align		4
.L_31:
        /*00c0*/ 	.byte	0x04, 0x12
        /*00c2*/ 	.short	(.L_33 - .L_32)
	.align		4
.L_32:
        /*00c4*/ 	.word	index@(_Z25sumReductionReduceThreadsPiS_)
        /*00c8*/ 	.word	0x00000000


	//----- nvinfo : EIATTR_MIN_STACK_SIZE
	.align		4
.L_33:
        /*00cc*/ 	.byte	0x04, 0x12
        /*00ce*/ 	.short	(.L_35 - .L_34)
	.align		4
.L_34:
        /*00d0*/ 	.word	index@(_Z27sumReductionNoBankConflictsPiS_)
        /*00d4*/ 	.word	0x00000000


	//----- nvinfo : EIATTR_MIN_STACK_SIZE
	.align		4
.L_35:
        /*00d8*/ 	.byte	0x04, 0x12
        /*00da*/ 	.short	(.L_37 - .L_36)
	.align		4
.L_36:
        /*00dc*/ 	.word	index@(_Z24sumReductionNoDivergencePiS_)
        /*00e0*/ 	.word	0x00000000


	//----- nvinfo : EIATTR_MIN_STACK_SIZE
	.align		4
.L_37:
        /*00e4*/ 	.byte	0x04, 0x12
        /*00e6*/ 	.short	(.L_39 - .L_38)
	.align		4
.L_38:
        /*00e8*/ 	.word	index@(_Z12sumReductionPiS_)
        /*00ec*/ 	.word	0x00000000


	//----- nvinfo : EIATTR_MIN_STACK_SIZE
	.align		4
.L_39:
        /*00f0*/ 	.byte	0x04, 0x12
        /*00f2*/ 	.short	(.L_41 - .L_40)
	.align		4
.L_40:
        /*00f4*/ 	.word	index@(_Z8sumArrayPiS_S_i)
        /*00f8*/ 	.word	0x00000000
.L_41:


//--------------------- .nv.compat                --------------------------
	.section	.nv.compat,"",@"SHT_CUDA_COMPAT_INFO"
	.align	4
        /*0000*/ 	.byte	0x02, 0x09, 0x00, 0x00, 0x02, 0x02, 0x01, 0x00, 0x02, 0x05, 0x05, 0x00, 0x03, 0x07, 0x01, 0x01
        /*0010*/ 	.byte	0x02, 0x03, 0x00, 0x00, 0x02, 0x06, 0x01, 0x00, 0x04, 0x0b, 0x08, 0x00, 0x09, 0x00, 0x00, 0x00
        /*0020*/ 	.byte	0x00, 0x00, 0x00, 0x00


//--------------------- .nv.info._Z14matrixMultiplyPiS_S_i --------------------------
	.section	.nv.info._Z14matrixMultiplyPiS_S_i,"",@"SHT_CUDA_INFO"
	.sectionflags	@""
	.align	4


	//----- nvinfo : EIATTR_CUDA_API_VERSION
	.align		4
        /*0000*/ 	.byte	0x04, 0x37
        /*0002*/ 	.short	(.L_43 - .L_42)
.L_42:
        /*0004*/ 	.word	0x00000082


	//----- nvinfo : EIATTR_KPARAM_INFO
	.align		4
.L_43:
        /*0008*/ 	.byte	0x04, 0x17
        /*000a*/ 	.short	(.L_45 - .L_44)
.L_44:
        /*000c*/ 	.word	0x00000000
        /*0010*/ 	.short	0x0003
        /*0012*/ 	.short	0x0018
        /*0014*/ 	.byte	0x00, 0xf0, 0x11, 0x00


	//----- nvinfo : EIATTR_KPARAM_INFO
	.align		4
.L_45:
        /*0018*/ 	.byte	0x04, 0x17
        /*001a*/ 	.short	(.L_47 - .L_46)
.L_46:
        /*001c*/ 	.word	0x00000000
        /*0020*/ 	.short	0x0002
        /*0022*/ 	.short	0x0010
        /*0024*/ 	.byte	0x00, 0xf5, 0x21, 0x00


	//----- nvinfo : EIATTR_KPARAM_INFO
	.align		4
.L_47:
        /*0028*/ 	.byte	0x04, 0x17
        /*002a*/ 	.short	(.L_49 - .L_48)
.L_48:
        /*002c*/ 	.word	0x00000000
        /*0030*/ 	.short	0x0001
        /*0032*/ 	.short	0x0008
        /*0034*/ 	.byte	0x00, 0xf5, 0x21, 0x00


	//----- nvinfo : EIATTR_KPARAM_INFO
	.align		4
.L_49:
        /*0038*/ 	.byte	0x04, 0x17
        /*003a*/ 	.short	(.L_51 - .L_50)
.L_50:
        /*003c*/ 	.word	0x00000000
        /*0040*/ 	.short	0x0000
        /*0042*/ 	.short	0x0000
        /*0044*/ 	.byte	0x00, 0xf5, 0x21, 0x00


	//----- nvinfo : EIATTR_SPARSE_MMA_MASK
	.align		4
.L_51:
        /*0048*/ 	.byte	0x03, 0x50
        /*004a*/ 	.short	0x0000


	//----- nvinfo : EIATTR_MAXREG_COUNT
	.align		4
        /*004c*/ 	.byte	0x03, 0x1b
        /*004e*/ 	.short	0x00ff


	//----- nvinfo : EIATTR_MERCURY_ISA_VERSION
	.align		4
        /*0050*/ 	.byte	0x03, 0x5f
        /*0052*/ 	.short	0x0101


	//----- nvinfo : EIATTR_VRC_CTA_INIT_COUNT
	.align		4
        /*0054*/ 	.byte	0x02, 0x4a
	.zero		1
	.zero		1


	//----- nvinfo : EIATTR_EXIT_INSTR_OFFSETS
	.align		4
        /*0058*/ 	.byte	0x04, 0x1c
        /*005a*/ 	.short	(.L_53 - .L_52)


	//   ....[0]....
.L_52:
        /*005c*/ 	.word	0x000000c0


	//   ....[1]....
        /*0060*/ 	.word	0x00000a90


	//----- nvinfo : EIATTR_CBANK_PARAM_SIZE
	.align		4
.L_53:
        /*0064*/ 	.byte	0x03, 0x19
        /*0066*/ 	.short	0x001c


	//----- nvinfo : EIATTR_PARAM_CBANK
	.align		4
        /*0068*/ 	.byte	0x04, 0x0a
        /*006a*/ 	.short	(.L_55 - .L_54)
	.align		4
.L_54:
        /*006c*/ 	.word	index@(.nv.constant0._Z14matrixMultiplyPiS_S_i)
        /*0070*/ 	.short	0x0380
        /*0072*/ 	.short	0x001c


	//----- nvinfo : EIATTR_SW_WAR
	.align		4
.L_55:
        /*0074*/ 	.byte	0x04, 0x36
        /*0076*/ 	.short	(.L_57 - .L_56)
.L_56:
        /*0078*/ 	.word	0x00000008
.L_57:


//--------------------- .nv.info._Z23sumReductionUnrollLoopsPiS_ --------------------------
	.section	.nv.info._Z23sumReductionUnrollLoopsPiS_,"",@"SHT_CUDA_INFO"
	.sectionflags	@""
	.align	4


	//----- nvinfo : EIATTR_CUDA_API_VERSION
	.align		4
        /*0000*/ 	.byte	0x04, 0x37
        /*0002*/ 	.short	(.L_59 - .L_58)
.L_58:
        /*0004*/ 	.word	0x00000082


	//----- nvinfo : EIATTR_KPARAM_INFO
	.align		4
.L_59:
        /*0008*/ 	.byte	0x04, 0x17
        /*000a*/ 	.short	(.L_61 - .L_60)
.L_60:
        /*000c*/ 	.word	0x00000000
        /*0010*/ 	.short	0x0001
        /*0012*/ 	.short	0x0008
        /*0014*/ 	.byte	0x00, 0xf5, 0x21, 0x00


	//----- nvinfo : EIATTR_KPARAM_INFO
	.align		4
.L_61:
        /*0018*/ 	.byte	0x04, 0x17
        /*001a*/ 	.short	(.L_63 - .L_62)
.L_62:
        /*001c*/ 	.word	0x00000000
        /*0020*/ 	.short	0x0000
        /*0022*/ 	.short	0x0000
        /*0024*/ 	.byte	0x00, 0xf5, 0x21, 0x00


	//----- nvinfo : EIATTR_SPARSE_MMA_MASK
	.align		4
.L_63:
        /*0028*/ 	.byte	0x03, 0x50
        /*002a*/ 	.short	0x0000


	//----- nvinfo : EIATTR_MAXREG_COUNT
	.align		4
        /*002c*/ 	.byte	0x03, 0x1b
        /*002e*/ 	.short	0x00ff


	//----- nvinfo : EIATTR_NUM_BARRIERS
	.align		4
        /*0030*/ 	.byte	0x02, 0x4c
        /*0032*/ 	.byte	0x01
	.zero		1


	//----- nvinfo : EIATTR_MERCURY_ISA_VERSION
	.align		4
        /*0034*/ 	.byte	0x03, 0x5f
        /*0036*/ 	.short	0x0101


	//----- nvinfo : EIATTR_VRC_CTA_INIT_COUNT
	.align		4
        /*0038*/ 	.byte	0x02, 0x4a
	.zero		1
	.zero		1


	//----- nvinfo : EIATTR_EXIT_INSTR_OFFSETS
	.align		4
        /*003c*/ 	.byte	0x04, 0x1c
        /*003e*/ 	.short	(.L_65 - .L_64)


	//   ....[0]....
.L_64:
        /*0040*/ 	.word	0x00000230


	//   ....[1]....
        /*0044*/ 	.word	0x00000390


	//   ....[2]....
        /*0048*/ 	.word	0x00000410


	//----- nvinfo : EIATTR_CBANK_PARAM_SIZE
	.align		4
.L_65:
        /*004c*/ 	.byte	0x03, 0x19
        /*004e*/ 	.short	0x0010


	//----- nvinfo : EIATTR_PARAM_CBANK
	.align		4
        /*0050*/ 	.byte	0x04, 0x0a
        /*0052*/ 	.short	(.L_67 - .L_66)
	.align		4
.L_66:
        /*0054*/ 	.word	index@(.nv.constant0._Z23sumReductionUnrollLoopsPiS_)
        /*0058*/ 	.short	0x0380
        /*005a*/ 	.short	0x0010


	//----- nvinfo : EIATTR_SW_WAR
	.align		4
.L_67:
        /*005c*/ 	.byte	0x04, 0x36
        /*005e*/ 	.short	(.L_69 - .L_68)
.L_68:
        /*0060*/ 	.word	0x00000008
.L_69:


//--------------------- .nv.info._Z25sumReductionReduceThreadsPiS_ --------------------------
	.section	.nv.info._Z25sumReductionReduceThreadsPiS_,"",@"SHT_CUDA_INFO"
	.sectionflags	@""
	.align	4


	//----- nvinfo : EIATTR_CUDA_API_VERSION
	.align		4
        /*0000*/ 	.byte	0x04, 0x37
        /*0002*/ 	.short	(.L_71 - .L_70)
.L_70:
        /*0004*/ 	.word	0x00000082


	//----- nvinfo : EIATTR_KPARAM_INFO
	.align		4
.L_71:
        /*0008*/ 	.byte	0x04, 0x17
        /*000a*/ 	.short	(.L_73 - .L_72)
.L_72:
        /*000c*/ 	.word	0x00000000
        /*0010*/ 	.short	0x0001
        /*0012*/ 	.short	0x0008
        /*0014*/ 	.byte	0x00, 0xf5, 0x21, 0x00


	//----- nvinfo : EIATTR_KPARAM_INFO
	.align		4
.L_73:
        /*0018*/ 	.byte	0x04, 0x17
        /*001a*/ 	.short	(.L_75 - .L_74)
.L_74:
        /*001c*/ 	.word	0x00000000
        /*0020*/ 	.short	0x0000
        /*0022*/ 	.short	0x0000
        /*0024*/ 	.byte	0x00, 0xf5, 0x21, 0x00


	//----- nvinfo : EIATTR_SPARSE_MMA_MASK
	.align		4
.L_75:
        /*0028*/ 	.byte	0x03, 0x50
        /*002a*/ 	.short	0x0000


	//----- nvinfo : EIATTR_MAXREG_COUNT
	.align		4
        /*002c*/ 	.byte	0x03, 0x1b
        /*002e*/ 	.short	0x00ff


	//----- nvinfo : EIATTR_NUM_BARRIERS
	.align		4
        /*0030*/ 	.byte	0x02, 0x4c
        /*0032*/ 	.byte	0x01
	.zero		1


	//----- nvinfo : EIATTR_MERCURY_ISA_VERSION
	.align		4
        /*0034*/ 	.byte	0x03, 0x5f
        /*0036*/ 	.short	0x0101


	//----- nvinfo : EIATTR_VRC_CTA_INIT_COUNT
	.align		4
        /*0038*/ 	.byte	0x02, 0x4a
	.zero		1
	.zero		1


	//----- nvinfo : EIATTR_EXIT_INSTR_OFFSETS
	.align		4
        /*003c*/ 	.byte	0x04, 0x1c
        /*003e*/ 	.short	(.L_77 - .L_76)


	//   ....[0]....
.L_76:
        /*0040*/ 	.word	0x00000230


	//   ....[1]....
        /*0044*/ 	.word	0x000002b0


	//----- nvinfo : EIATTR_CBANK_PARAM_SIZE
	.align		4
.L_77:
        /*0048*/ 	.byte	0x03, 0x19
        /*004a*/ 	.short	0x0010


	//----- nvinfo : EIATTR_PARAM_CBANK
	.align		4
        /*004c*/ 	.byte	0x04, 0x0a
        /*004e*/ 	.short	(.L_79 - .L_78)
	.align		4
.L_78:
        /*0050*/ 	.word	index@(.nv.constant0._Z25sumReductionReduceThreadsPiS_)
        /*0054*/ 	.short	0x0380
        /*0056*/ 	.short	0x0010


	//----- nvinfo : EIATTR_SW_WAR
	.align		4
.L_79:
        /*0058*/ 	.byte	0x04, 0x36
        /*005a*/ 	.short	(.L_81 - .L_80)
.L_80:
        /*005c*/ 	.word	0x00000008
.L_81:


//--------------------- .nv.info._Z27sumReductionNoBankConflictsPiS_ --------------------------
	.section	.nv.info._Z27sumReductionNoBankConflictsPiS_,"",@"SHT_CUDA_INFO"
	.sectionflags	@""
	.align	4


	//----- nvinfo : EIATTR_CUDA_API_VERSION
	.align		4
        /*0000*/ 	.byte	0x04, 0x37
        /*0002*/ 	.short	(.L_83 - .L_82)
.L_82:
        /*0004*/ 	.word	0x00000082


	//----- nvinfo : EIATTR_KPARAM_INFO
	.align		4
.L_83:
        /*0008*/ 	.byte	0x04, 0x17
        /*000a*/ 	.short	(.L_85 - .L_84)
.L_84:
        /*000c*/ 	.word	0x00000000
        /*0010*/ 	.short	0x0001
        /*0012*/ 	.short	0x0008
        /*0014*/ 	.byte	0x00, 0xf5, 0x21, 0x00


	//----- nvinfo : EIATTR_KPARAM_INFO
	.align		4
.L_85:
        /*0018*/ 	.byte	0x04, 0x17
        /*001a*/ 	.short	(.L_87 - .L_86)
.L_86:
        /*001c*/ 	.word	0x00000000
        /*0020*/ 	.short	0x0000
        /*0022*/ 	.short	0x0000
        /*0024*/ 	.byte	0x00, 0xf5, 0x21, 0x00


	//----- nvinfo : EIATTR_SPARSE_MMA_MASK
	.align		4
.L_87:
        /*0028*/ 	.byte	0x03, 0x50
        /*002a*/ 	.short	0x0000


	//----- nvinfo : EIATTR_MAXREG_COUNT
	.align		4
        /*002c*/ 	.byte	0x03, 0x1b
        /*002e*/ 	.short	0x00ff


	//----- nvinfo : EIATTR_NUM_BARRIERS
	.align		4
        /*0030*/ 	.byte	0x02, 0x4c
        /*0032*/ 	.byte	0x01
	.zero		1


	//----- nvinfo : EIATTR_MERCURY_ISA_VERSION
	.align		4
        /*0034*/ 	.byte	0x03, 0x5f
        /*0036*/ 	.short	0x0101


	//----- nvinfo : EIATTR_VRC_CTA_INIT_COUNT
	.align		4
        /*0038*/ 	.byte	0x02, 0x4a
	.zero		1
	.zero		1


	//----- nvinfo : EIATTR_EXIT_INSTR_OFFSETS
	.align		4
        /*003c*/ 	.byte	0x04, 0x1c
        /*003e*/ 	.short	(.L_89 - .L_88)


	//   ....[0]....
.L_88:
        /*0040*/ 	.word	0x000001e0


	//   ....[1]....
        /*0044*/ 	.word	0x00000260


	//----- nvinfo : EIATTR_CBANK_PARAM_SIZE
	.align		4
.L_89:
        /*0048*/ 	.byte	0x03, 0x19
        /*004a*/ 	.short	0x0010


	//----- nvinfo : EIATTR_PARAM_CBANK
	.align		4
        /*004c*/ 	.byte	0x04, 0x0a
        /*004e*/ 	.short	(.L_91 - .L_90)
	.align		4
.L_90:
        /*0050*/ 	.word	index@(.nv.constant0._Z27sumReductionNoBankConflictsPiS_)
        /*0054*/ 	.short	0x0380
        /*0056*/ 	.short	0x0010


	//----- nvinfo : EIATTR_SW_WAR
	.align		4
.L_91:
        /*0058*/ 	.byte	0x04, 0x36
        /*005a*/ 	.short	(.L_93 - .L_92)
.L_92:
        /*005c*/ 	.word	0x00000008
.L_93:


//--------------------- .nv.info._Z24sumReductionNoDivergencePiS_ --------------------------
	.section	.nv.info._Z24sumReductionNoDivergencePiS_,"",@"SHT_CUDA_INFO"
	.sectionflags	@""
	.align	4


	//----- nvinfo : EIATTR_CUDA_API_VERSION
	.align		4
        /*0000*/ 	.byte	0x04, 0x37
        /*0002*/ 	.short	(.L_95 - .L_94)
.L_94:
        /*0004*/ 	.word	0x00000082


	//----- nvinfo : EIATTR_KPARAM_INFO
	.align		4
.L_95:
        /*0008*/ 	.byte	0x04, 0x17
        /*000a*/ 	.short	(.L_97 - .L_96)
.L_96:
        /*000c*/ 	.word	0x00000000
        /*0010*/ 	.short	0x0001
        /*0012*/ 	.short	0x0008
        /*0014*/ 	.byte	0x00, 0xf5, 0x21, 0x00


	//----- nvinfo : EIATTR_KPARAM_INFO
	.align		4
.L_97:
        /*0018*/ 	.byte	0x04, 0x17
        /*001a*/ 	.short	(.L_99 - .L_98)
.L_98:
        /*001c*/ 	.word	0x00000000
        /*0020*/ 	.short	0x0000
        /*0022*/ 	.short	0x0000
        /*0024*/ 	.byte	0x00, 0xf5, 0x21, 0x00


	//----- nvinfo : EIATTR_SPARSE_MMA_MASK
	.align		4
.L_99:
        /*0028*/ 	.byte	0x03, 0x50
        /*002a*/ 	.short	0x0000


	//----- nvinfo : EIATTR_MAXREG_COUNT
	.align		4
        /*002c*/ 	.byte	0x03, 0x1b
        /*002e*/ 	.short	0x00ff


	//----- nvinfo : EIATTR_NUM_BARRIERS
	.align		4
        /*0030*/ 	.byte	0x02, 0x4c
        /*0032*/ 	.byte	0x01
	.zero		1


	//----- nvinfo : EIATTR_MERCURY_ISA_VERSION
	.align		4
        /*0034*/ 	.byte	0x03, 0x5f
        /*0036*/ 	.short	0x0101


	//----- nvinfo : EIATTR_VRC_CTA_INIT_COUNT
	.align		4
        /*0038*/ 	.byte	0x02, 0x4a
	.zero		1
	.zero		1


	//----- nvinfo : EIATTR_EXIT_INSTR_OFFSETS
	.align		4
        /*003c*/ 	.byte	0x04, 0x1c
        /*003e*/ 	.short	(.L_101 - .L_100)


	//   ....[0]....
.L_100:
        /*0040*/ 	.word	0x00000210


	//   ....[1]....
        /*0044*/ 	.word	0x00000290


	//----- nvinfo : EIATTR_CBANK_PARAM_SIZE
	.align		4
.L_101:
        /*0048*/ 	.byte	0x03, 0x19
        /*004a*/ 	.short	0x0010


	//----- nvinfo : EIATTR_PARAM_CBANK
	.align		4
        /*004c*/ 	.byte	0x04, 0x0a
        /*004e*/ 	.short	(.L_103 - .L_102)
	.align		4
.L_102:
        /*0050*/ 	.word	index@(.nv.constant0._Z24sumReductionNoDivergencePiS_)
        /*0054*/ 	.short	0x0380
        /*0056*/ 	.short	0x0010


	//----- nvinfo : EIATTR_SW_WAR
	.align		4
.L_103:
        /*0058*/ 	.byte	0x04, 0x36
        /*005a*/ 	.short	(.L_105 - .L_104)
.L_104:
        /*005c*/ 	.word	0x00000008
.L_105:


//--------------------- .nv.info._Z12sumReductionPiS_ --------------------------
	.section	.nv.info._Z12sumReductionPiS_,"",@"SHT_CUDA_INFO"
	.sectionflags	@""
	.align	4


	//----- nvinfo : EIATTR_CUDA_API_VERSION
	.align		4
        /*0000*/ 	.byte	0x04, 0x37
        /*0002*/ 	.short	(.L_107 - .L_106)
.L_106:
        /*0004*/ 	.word	0x00000082


	//----- nvinfo : EIATTR_KPARAM_INFO
	.align		4
.L_107:
        /*0008*/ 	.byte	0x04, 0x17
        /*000a*/ 	.short	(.L_109 - .L_108)
.L_108:
        /*000c*/ 	.word	0x00000000
        /*0010*/ 	.short	0x0001
        /*0012*/ 	.short	0x0008
        /*0014*/ 	.byte	0x00, 0xf5, 0x21, 0x00


	//----- nvinfo : EIATTR_KPARAM_INFO
	.align		4
.L_109:
        /*0018*/ 	.byte	0x04, 0x17
        /*001a*/ 	.short	(.L_111 - .L_110)
.L_110:
        /*001c*/ 	.word	0x00000000
        /*0020*/ 	.short	0x0000
        /*0022*/ 	.short	0x0000
        /*0024*/ 	.byte	0x00, 0xf5, 0x21, 0x00


	//----- nvinfo : EIATTR_SPARSE_MMA_MASK
	.align		4
.L_111:
        /*0028*/ 	.byte	0x03, 0x50
        /*002a*/ 	.short	0x0000


	//----- nvinfo : EIATTR_MAXREG_COUNT
	.align		4
        /*002c*/ 	.byte	0x03, 0x1b
        /*002e*/ 	.short	0x00ff


	//----- nvinfo : EIATTR_NUM_BARRIERS
	.align		4
        /*0030*/ 	.byte	0x02, 0x4c
        /*0032*/ 	.byte	0x01
	.zero		1


	//----- nvinfo : EIATTR_MERCURY_ISA_VERSION
	.align		4
        /*0034*/ 	.byte	0x03, 0x5f
        /*0036*/ 	.short	0x0101


	//----- nvinfo : EIATTR_VRC_CTA_INIT_COUNT
	.align		4
        /*0038*/ 	.byte	0x02, 0x4a
	.zero		1
	.zero		1


	//----- nvinfo : EIATTR_EXIT_INSTR_OFFSETS
	.align		4
        /*003c*/ 	.byte	0x04, 0x1c
        /*003e*/ 	.short	(.L_113 - .L_112)


	//   ....[0]....
.L_112:
        /*0040*/ 	.word	0x000001f0


	//   ....[1]....
        /*0044*/ 	.word	0x00000270


	//----- nvinfo : EIATTR_CBANK_PARAM_SIZE
	.align		4
.L_113:
        /*0048*/ 	.byte	0x03, 0x19
        /*004a*/ 	.short	0x0010


	//----- nvinfo : EIATTR_PARAM_CBANK
	.align		4
        /*004c*/ 	.byte	0x04, 0x0a
        /*004e*/ 	.short	(.L_115 - .L_114)
	.align		4
.L_114:
        /*0050*/ 	.word	index@(.nv.constant0._Z12sumReductionPiS_)
        /*0054*/ 	.short	0x0380
        /*0056*/ 	.short	0x0010


	//----- nvinfo : EIATTR_SW_WAR
	.align		4
.L_115:
        /*0058*/ 	.byte	0x04, 0x36
        /*005a*/ 	.short	(.L_117 - .L_116)
.L_116:
        /*005c*/ 	.word	0x00000008
.L_117:


//--------------------- .nv.info._Z8sumArrayPiS_S_i --------------------------
	.section	.nv.info._Z8sumArrayPiS_S_i,"",@"SHT_CUDA_INFO"
	.sectionflags	@""
	.align	4


	//----- nvinfo : EIATTR_CUDA_API_VERSION
	.align		4
        /*0000*/ 	.byte	0x04, 0x37
        /*0002*/ 	.short	(.L_119 - .L_118)
.L_118:
        /*0004*/ 	.word	0x00000082


	//----- nvinfo : EIATTR_KPARAM_INFO
	.align		4
.L_119:
        /*0008*/ 	.byte	0x04, 0x17
        /*000a*/ 	.short	(.L_121 - .L_120)
.L_120:
        /*000c*/ 	.word	0x00000000
        /*0010*/ 	.short	0x0003
        /*0012*/ 	.short	0x0018
        /*0014*/ 	.byte	0x00, 0xf0, 0x11, 0x00


	//----- nvinfo : EIATTR_KPARAM_INFO
	.align		4
.L_121:
        /*0018*/ 	.byte	0x04, 0x17
        /*001a*/ 	.short	(.L_123 - .L_122)
.L_122:
        /*001c*/ 	.word	0x00000000
        /*0020*/ 	.short	0x0002
        /*0022*/ 	.short	0x0010
        /*0024*/ 	.byte	0x00, 0xf5, 0x21, 0x00


	//----- nvinfo : EIATTR_KPARAM_INFO
	.align		4
.L_123:
        /*0028*/ 	.byte	0x04, 0x17
        /*002a*/ 	.short	(.L_125 - .L_124)
.L_124:
        /*002c*/ 	.word	0x00000000
        /*0030*/ 	.short	0x0001
        /*0032*/ 	.short	0x0008
        /*0034*/ 	.byte	0x00, 0xf5, 0x21, 0x00


	//----- nvinfo : EIATTR_KPARAM_INFO
	.align		4
.L_125:
        /*0038*/ 	.byte	0x04, 0x17
        /*003a*/ 	.short	(.L_127 - .L_126)
.L_126:
        /*003c*/ 	.word	0x00000000
        /*0040*/ 	.short	0x0000
        /*0042*/ 	.short	0x0000
        /*0044*/ 	.byte	0x00, 0xf5, 0x21, 0x00


	//----- nvinfo : EIATTR_SPARSE_MMA_MASK
	.align		4
.L_127:
        /*0048*/ 	.byte	0x03, 0x50
        /*004a*/ 	.short	0x0000


	//----- nvinfo : EIATTR_MAXREG_COUNT
	.align		4
        /*004c*/ 	.byte	0x03, 0x1b
        /*004e*/ 	.short	0x00ff


	//----- nvinfo : EIATTR_MERCURY_ISA_VERSION
	.align		4
        /*0050*/ 	.byte	0x03, 0x5f
        /*0052*/ 	.short	0x0101


	//----- nvinfo : EIATTR_VRC_CTA_INIT_COUNT
	.align		4
        /*0054*/ 	.byte	0x02, 0x4a
	.zero		1
	.zero		1


	//----- nvinfo : EIATTR_EXIT_INSTR_OFFSETS
	.align		4
        /*0058*/ 	.byte	0x04, 0x1c
        /*005a*/ 	.short	(.L_129 - .L_128)


	//   ....[0]....
.L_128:
        /*005c*/ 	.word	0x00000070


	//   ....[1]....
        /*0060*/ 	.word	0x00000130


	//----- nvinfo : EIATTR_CBANK_PARAM_SIZE
	.align		4
.L_129:
        /*0064*/ 	.byte	0x03, 0x19
        /*0066*/ 	.short	0x001c


	//----- nvinfo : EIATTR_PARAM_CBANK
	.align		4
        /*0068*/ 	.byte	0x04, 0x0a
        /*006a*/ 	.short	(.L_131 - .L_130)
	.align		4
.L_130:
        /*006c*/ 	.word	index@(.nv.constant0._Z8sumArrayPiS_S_i)
        /*0070*/ 	.short	0x0380
        /*0072*/ 	.short	0x001c


	//----- nvinfo : EIATTR_SW_WAR
	.align		4
.L_131:
        /*0074*/ 	.byte	0x04, 0x36
        /*0076*/ 	.short	(.L_133 - .L_132)
.L_132:
        /*0078*/ 	.word	0x00000008
.L_133:


//--------------------- .nv.callgraph             --------------------------
	.section	.nv.callgraph,"",@"SHT_CUDA_CALLGRAPH"
	.align	4
	.sectionentsize	8
	.align		4
        /*0000*/ 	.word	0x00000000
	.align		4
        /*0004*/ 	.word	0xffffffff
	.align		4
        /*0008*/ 	.word	0x00000000
	.align		4
        /*000c*/ 	.word	0xfffffffe
	.align		4
        /*0010*/ 	.word	0x00000000
	.align		4
        /*0014*/ 	.word	0xfffffffd
	.align		4
        /*0018*/ 	.word	0x00000000
	.align		4
        /*001c*/ 	.word	0xfffffffc


//--------------------- .text._Z14matrixMultiplyPiS_S_i --------------------------
	.section	.text._Z14matrixMultiplyPiS_S_i,"ax",@progbits
	.align	128
        .global         _Z14matrixMultiplyPiS_S_i
        .type           _Z14matrixMultiplyPiS_S_i,@function
        .size           _Z14matrixMultiplyPiS_S_i,(.L_x_21 - _Z14matrixMultiplyPiS_S_i)
        .other          _Z14matrixMultiplyPiS_S_i,@"STO_CUDA_ENTRY STV_DEFAULT"
_Z14matrixMultiplyPiS_S_i:
.text._Z14matrixMultiplyPiS_S_i:
[----:B------:R-:W-:Y:S01]  /*0000*/  LDC R1, c[0x0][0x37c] ;  /* 0x0000df00ff017b82 */ /* 0x000fe20000000800 */
[----:B------:R-:W0:Y:S07]  /*0010*/  S2R R0, SR_TID.Y ;  /* 0x0000000000007919 */ /* 0x000e2e0000002200 */
[----:B------:R-:W0:Y:S01]  /*0020*/  S2UR UR4, SR_CTAID.Y ;  /* 0x00000000000479c3 */ /* 0x000e220000002600 */
[----:B------:R-:W1:Y:S01]  /*0030*/  LDCU UR20, c[0x0][0x398] ;  /* 0x00007300ff1477ac */ /* 0x000e620008000800 */
[----:B------:R-:W2:Y:S06]  /*0040*/  S2R R3, SR_TID.X ;  /* 0x0000000000037919 */ /* 0x000eac0000002100 */
[----:B------:R-:W0:Y:S08]  /*0050*/  LDC R13, c[0x0][0x364] ;  /* 0x0000d900ff0d7b82 */ /* 0x000e300000000800 */
[----:B------:R-:W2:Y:S08]  /*0060*/  S2UR UR5, SR_CTAID.X ;  /* 0x00000000000579c3 */ /* 0x000eb00000002500 */
[----:B------:R-:W2:Y:S01]  /*0070*/  LDC R2, c[0x0][0x360] ;  /* 0x0000d800ff027b82 */ /* 0x000ea20000000800 */
[----:B0-----:R-:W-:-:S02]  /*0080*/  IMAD R13, R13, UR4, R0 ;  /* 0x000000040d0d7c24 */ /* 0x001fc4000f8e0200 */
[----:B--2---:R-:W-:-:S05]  /*0090*/  IMAD R0, R2, UR5, R3 ;  /* 0x0000000502007c24 */ /* 0x004fca000f8e0203 */
[----:B------:R-:W-:-:S04]  /*00a0*/  VIMNMX R2, PT, PT, R13, R0, !PT ;  /* 0x000000000d027248 */ /* 0x000fc80007fe0100 */
[----:B-1----:R-:W-:-:S13]  /*00b0*/  ISETP.GE.AND P0, PT, R2, UR20, PT ;  /* 0x0000001402007c0c */ /* 0x002fda000bf06270 */
[----:B------:R-:W-:Y:S05]  /*00c0*/  @P0 EXIT ;  /* 0x000000000000094d */ /* 0x000fea0003800000 */
[----:B------:R-:W-:Y:S01]  /*00d0*/  UISETP.GE.U32.AND UP0, UPT, UR20, 0x8, UPT ;  /* 0x000000081400788c */ /* 0x000fe2000bf06070 */
[----:B------:R-:W-:Y:S02]  /*00e0*/  HFMA2 R12, -RZ, RZ, 0, 0 ;  /* 0x00000000ff0c7431 */ /* 0x000fe400000001ff */
[----:B------:R-:W-:Y:S01]  /*00f0*/  IMAD R13, R13, UR20, RZ ;  /* 0x000000140d0d7c24 */ /* 0x000fe2000f8e02ff */
[----:B------:R-:W-:Y:S01]  /*0100*/  UMOV UR4, URZ ;  /* 0x000000ff00047c82 */ /* 0x000fe20008000000 */
[----:B------:R-:W0:Y:S04]  /*0110*/  LDCU.64 UR18, c[0x0][0x358] ;  /* 0x00006b00ff1277ac */ /* 0x000e280008000a00 */
[----:B------:R-:W-:Y:S05]  /*0120*/  BRA.U !UP0, `(.L_x_0) ;  /* 0x0000000508047547 */ /* 0x000fea000b800000 */
[----:B------:R-:W1:Y:S01]  /*0130*/  LDCU.128 UR24, c[0x0][0x380] ;  /* 0x00007000ff1877ac */ /* 0x000e620008000c00 */
[----:B------:R-:W-:Y:S02]  /*0140*/  MOV R12, RZ ;  /* 0x000000ff000c7202 */ /* 0x000fe40000000f00 */
[----:B------:R-:W-:Y:S01]  /*0150*/  MOV R14, R0 ;  /* 0x00000000000e7202 */ /* 0x000fe20000000f00 */
[----:B------:R-:W-:-:S04]  /*0160*/  ULOP3.LUT UR4, UR20, 0x7ffffff8, URZ, 0xc0, !UPT ;  /* 0x7ffffff814047892 */ /* 0x000fc8000f8ec0ff */
[----:B------:R-:W-:Y:S01]  /*0170*/  UIADD3 UR5, UPT, UPT, -UR4, URZ, URZ ;  /* 0x000000ff04057290 */ /* 0x000fe2000fffe1ff */
[----:B-1----:R-:W-:Y:S01]  /*0180*/  MOV R2, UR24 ;  /* 0x0000001800027c02 */ /* 0x002fe20008000f00 */
[----:B------:R-:W-:Y:S01]  /*0190*/  UIMAD.WIDE UR6, UR20, 0x8, UR26 ;  /* 0x00000008140678a5 */ /* 0x000fe2000f8e021a */
[----:B------:R-:W-:Y:S01]  /*01a0*/  MOV R3, UR25 ;  /* 0x0000001900037c02 */ /* 0x000fe20008000f00 */
[----:B------:R-:W-:Y:S02]  /*01b0*/  UIMAD.WIDE UR8, UR20, 0xc, UR26 ;  /* 0x0000000c140878a5 */ /* 0x000fe4000f8e021a */
[----:B------:R-:W-:Y:S01]  /*01c0*/  UIMAD.WIDE UR10, UR20, 0x10, UR26 ;  /* 0x00000010140a78a5 */ /* 0x000fe2000f8e021a */
[----:B------:R-:W-:Y:S01]  /*01d0*/  IMAD.WIDE.U32 R2, R13, 0x4, R2 ;  /* 0x000000040d027825 */ /* 0x000fe200078e0002 */
[----:B------:R-:W-:Y:S02]  /*01e0*/  UIMAD.WIDE UR12, UR20, 0x14, UR26 ;  /* 0x00000014140c78a5 */ /* 0x000fe4000f8e021a */
[----:B------:R-:W-:Y:S01]  /*01f0*/  UIMAD.WIDE UR14, UR20, 0x18, UR26 ;  /* 0x00000018140e78a5 */ /* 0x000fe2000f8e021a */
[----:B------:R-:W-:Y:S01]  /*0200*/  IADD3 R2, P0, PT, R2, 0x10, RZ ;  /* 0x0000001002027810 */ /* 0x000fe20007f1e0ff */
[----:B------:R-:W-:-:S03]  /*0210*/  UIMAD.WIDE UR16, UR20, 0x1c, UR26 ;  /* 0x0000001c141078a5 */ /* 0x000fc6000f8e021a */
[----:B------:R-:W-:-:S09]  /*0220*/  IADD3.X R3, PT, PT, RZ, R3, RZ, P0, !PT ;  /* 0x00000003ff037210 */ /* 0x000fd200007fe4ff */
.L_x_1:
[----:B------:R-:W-:Y:S01]  /*0230*/  UIMAD.WIDE UR22, UR20, 0x4, UR26 ;  /* 0x00000004141678a5 */ /* 0x000fe2000f8e021a */
[----:B------:R-:W-:Y:S02]  /*0240*/  IMAD.MOV.U32 R23, RZ, RZ, 0x4 ;  /* 0x00000004ff177424 */ /* 0x000fe400078e00ff */
[----:B------:R-:W-:Y:S01]  /*0250*/  HFMA2 R11, -RZ, RZ, 0, 2.384185791015625e-07 ;  /* 0x00000004ff0b7431 */ /* 0x000fe200000001ff */
[----:B------:R-:W-:Y:S01]  /*0260*/  MOV R25, 0x4 ;  /* 0x0000000400197802 */ /* 0x000fe20000000f00 */
[----:B0-----:R-:W2:Y:S01]  /*0270*/  LDG.E R21, desc[UR18][R2.64+-0x10] ;  /* 0xfffff01202157981 */ /* 0x001ea2000c1e1900 */
[C---:B------:R-:W-:Y:S01]  /*0280*/  IMAD.WIDE R22, R14.reuse, R23, UR26 ;  /* 0x0000001a0e167e25 */ /* 0x040fe2000f8e0217 */
[----:B------:R-:W-:Y:S02]  /*0290*/  MOV R8, UR22 ;  /* 0x0000001600087c02 */ /* 0x000fe40008000f00 */
[----:B------:R-:W-:Y:S01]  /*02a0*/  MOV R9, UR23 ;  /* 0x0000001700097c02 */ /* 0x000fe20008000f00 */
[----:B------:R-:W3:Y:S02]  /*02b0*/  LDG.E R19, desc[UR18][R2.64+-0xc] ;  /* 0xfffff41202137981 */ /* 0x000ee4000c1e1900 */
[----:B------:R-:W-:-:S02]  /*02c0*/  IMAD.WIDE R8, R14, 0x4, R8 ;  /* 0x000000040e087825 */ /* 0x000fc400078e0208 */
[----:B------:R-:W2:Y:S01]  /*02d0*/  LDG.E R22, desc[UR18][R22.64] ;  /* 0x0000001216167981 */ /* 0x000ea2000c1e1900 */
[----:B------:R-:W-:Y:S01]  /*02e0*/  MOV R5, 0x4 ;  /* 0x0000000400057802 */ /* 0x000fe20000000f00 */
[C---:B------:R-:W-:Y:S02]  /*02f0*/  IMAD.WIDE R24, R14.reuse, R25, UR6 ;  /* 0x000000060e187e25 */ /* 0x040fe4000f8e0219 */
[----:B------:R0:W3:Y:S02]  /*0300*/  LDG.E R20, desc[UR18][R8.64] ;  /* 0x0000001208147981 */ /* 0x0000e4000c1e1900 */
[----:B------:R-:W-:Y:S02]  /*0310*/  IMAD.WIDE R10, R14, R11, UR8 ;  /* 0x000000080e0a7e25 */ /* 0x000fe4000f8e020b */
[----:B------:R-:W4:Y:S04]  /*0320*/  LDG.E R18, desc[UR18][R24.64] ;  /* 0x0000001218127981 */ /* 0x000f28000c1e1900 */
[----:B------:R-:W4:Y:S01]  /*0330*/  LDG.E R17, desc[UR18][R2.64+-0x8] ;  /* 0xfffff81202117981 */ /* 0x000f22000c1e1900 */
[----:B0-----:R-:W-:-:S02]  /*0340*/  HFMA2 R9, -RZ, RZ, 0, 2.384185791015625e-07 ;  /* 0x00000004ff097431 */ /* 0x001fc400000001ff */
[----:B------:R-:W-:Y:S01]  /*0350*/  IMAD.MOV.U32 R7, RZ, RZ, 0x4 ;  /* 0x00000004ff077424 */ /* 0x000fe200078e00ff */
[----:B------:R0:W5:Y:S01]  /*0360*/  LDG.E R16, desc[UR18][R10.64] ;  /* 0x000000120a107981 */ /* 0x000162000c1e1900 */
[----:B------:R-:W-:-:S03]  /*0370*/  IMAD.WIDE R4, R14, R5, UR10 ;  /* 0x0000000a0e047e25 */ /* 0x000fc6000f8e0205 */
[----:B------:R-:W5:Y:S01]  /*0380*/  LDG.E R15, desc[UR18][R2.64+-0x4] ;  /* 0xfffffc12020f7981 */ /* 0x000f62000c1e1900 */
[C---:B------:R-:W-:Y:S01]  /*0390*/  IMAD.WIDE R6, R14.reuse, R7, UR12 ;  /* 0x0000000c0e067e25 */ /* 0x040fe2000f8e0207 */
[----:B------:R-:W-:Y:S02]  /*03a0*/  MOV R27, 0x4 ;  /* 0x00000004001b7802 */ /* 0x000fe40000000f00 */
[----:B------:R1:W5:Y:S01]  /*03b0*/  LDG.E R4, desc[UR18][R4.64] ;  /* 0x0000001204047981 */ /* 0x000362000c1e1900 */
[----:B------:R-:W-:-:S03]  /*03c0*/  IMAD.WIDE R8, R14, R9, UR14 ;  /* 0x0000000e0e087e25 */ /* 0x000fc6000f8e0209 */
[----:B------:R-:W5:Y:S01]  /*03d0*/  LDG.E R23, desc[UR18][R2.64] ;  /* 0x0000001202177981 */ /* 0x000f62000c1e1900 */
[----:B0-----:R-:W-:-:S03]  /*03e0*/  IMAD.WIDE R10, R14, R27, UR16 ;  /* 0x000000100e0a7e25 */ /* 0x001fc6000f8e021b */
[----:B------:R-:W5:Y:S04]  /*03f0*/  LDG.E R7, desc[UR18][R6.64] ;  /* 0x0000001206077981 */ /* 0x000f68000c1e1900 */
[----:B------:R-:W5:Y:S04]  /*0400*/  LDG.E R24, desc[UR18][R2.64+0x4] ;  /* 0x0000041202187981 */ /* 0x000f68000c1e1900 */
[----:B------:R-:W5:Y:S04]  /*0410*/  LDG.E R8, desc[UR18][R8.64] ;  /* 0x0000001208087981 */ /* 0x000f68000c1e1900 */
[----:B------:R-:W5:Y:S04]  /*0420*/  LDG.E R25, desc[UR18][R2.64+0x8] ;  /* 0x0000081202197981 */ /* 0x000f68000c1e1900 */
[----:B------:R-:W5:Y:S04]  /*0430*/  LDG.E R10, desc[UR18][R10.64] ;  /* 0x000000120a0a7981 */ /* 0x000f68000c1e1900 */
[----:B------:R0:W5:Y:S01]  /*0440*/  LDG.E R27, desc[UR18][R2.64+0xc] ;  /* 0x00000c12021b7981 */ /* 0x000162000c1e1900 */
[----:B------:R-:W-:-:S04]  /*0450*/  UIADD3 UR5, UPT, UPT, UR5, 0x8, URZ ;  /* 0x0000000805057890 */ /* 0x000fc8000fffe0ff */
[----:B------:R-:W-:Y:S01]  /*0460*/  UISETP.NE.AND UP0, UPT, UR5, URZ, UPT ;  /* 0x000000ff0500728c */ /* 0x000fe2000bf05270 */
[----:B-1----:R-:W-:Y:S02]  /*0470*/  MOV R5, UR20 ;  /* 0x0000001400057c02 */ /* 0x002fe40008000f00 */
[----:B0-----:R-:W-:Y:S02]  /*0480*/  IADD3 R2, P0, PT, R2, 0x20, RZ ;  /* 0x0000002002027810 */ /* 0x001fe40007f1e0ff */
[----:B------:R-:W-:Y:S02]  /*0490*/  LEA R14, R5, R14, 0x3 ;  /* 0x0000000e050e7211 */ /* 0x000fe400078e18ff */
[----:B------:R-:W-:Y:S01]  /*04a0*/  IADD3.X R3, PT, PT, RZ, R3, RZ, P0, !PT ;  /* 0x00000003ff037210 */ /* 0x000fe200007fe4ff */
[----:B--2---:R-:W-:-:S04]  /*04b0*/  IMAD R21, R21, R22, R12 ;  /* 0x0000001615157224 */ /* 0x004fc800078e020c */
[----:B---3--:R-:W-:-:S04]  /*04c0*/  IMAD R19, R19, R20, R21 ;  /* 0x0000001413137224 */ /* 0x008fc800078e0215 */
[----:B----4-:R-:W-:-:S04]  /*04d0*/  IMAD R17, R17, R18, R19 ;  /* 0x0000001211117224 */ /* 0x010fc800078e0213 */
[----:B-----5:R-:W-:-:S04]  /*04e0*/  IMAD R15, R15, R16, R17 ;  /* 0x000000100f0f7224 */ /* 0x020fc800078e0211 */
[----:B------:R-:W-:-:S04]  /*04f0*/  IMAD R4, R23, R4, R15 ;  /* 0x0000000417047224 */ /* 0x000fc800078e020f */
[----:B------:R-:W-:-:S04]  /*0500*/  IMAD R4, R24, R7, R4 ;  /* 0x0000000718047224 */ /* 0x000fc800078e0204 */
[----:B------:R-:W-:-:S04]  /*0510*/  IMAD R4, R25, R8, R4 ;  /* 0x0000000819047224 */ /* 0x000fc800078e0204 */
[----:B------:R-:W-:Y:S01]  /*0520*/  IMAD R12, R27, R10, R4 ;  /* 0x0000000a1b0c7224 */ /* 0x000fe200078e0204 */
[----:B------:R-:W-:Y:S06]  /*0530*/  BRA.U UP0, `(.L_x_1) ;  /* 0xfffffffd003c7547 */ /* 0x000fec000b83ffff */
.L_x_0:
[----:B------:R-:W-:-:S04]  /*0540*/  ULOP3.LUT UR6, UR20, 0x7, URZ, 0xc0, !UPT ;  /* 0x0000000714067892 */ /* 0x000fc8000f8ec0ff */
[----:B------:R-:W-:-:S09]  /*0550*/  UISETP.NE.AND UP0, UPT, UR6, URZ, UPT ;  /* 0x000000ff0600728c */ /* 0x000fd2000bf05270 */
[----:B------:R-:W-:Y:S05]  /*0560*/  BRA.U !UP0, `(.L_x_2) ;  /* 0x0000000508387547 */ /* 0x000fea000b800000 */
[----:B------:R-:W-:Y:S02]  /*0570*/  UISETP.GE.U32.AND UP0, UPT, UR6, 0x4, UPT ;  /* 0x000000040600788c */ /* 0x000fe4000bf06070 */
[----:B------:R-:W-:-:S04]  /*0580*/  ULOP3.LUT UR5, UR20, 0x3, URZ, 0xc0, !UPT ;  /* 0x0000000314057892 */ /* 0x000fc8000f8ec0ff */
[----:B------:R-:W-:-:S03]  /*0590*/  UISETP.NE.AND UP1, UPT, UR5, URZ, UPT ;  /* 0x000000ff0500728c */ /* 0x000fc6000bf25270 */
[----:B------:R-:W-:Y:S08]  /*05a0*/  BRA.U !UP0, `(.L_x_3) ;  /* 0x00000001087c7547 */ /* 0x000ff0000b800000 */
[----:B------:R-:W1:Y:S01]  /*05b0*/  LDC.64 R6, c[0x0][0x388] ;  /* 0x0000e200ff067b82 */ /* 0x000e620000000a00 */
[----:B------:R-:W2:Y:S01]  /*05c0*/  LDCU.64 UR6, c[0x0][0x380] ;  /* 0x00007000ff0677ac */ /* 0x000ea20008000a00 */
[----:B------:R-:W-:Y:S01]  /*05d0*/  IMAD.U32 R9, RZ, RZ, UR4 ;  /* 0x00000004ff097e24 */ /* 0x000fe2000f8e00ff */
[C---:B------:R-:W-:Y:S02]  /*05e0*/  IADD3 R3, PT, PT, R13.reuse, UR4, RZ ;  /* 0x000000040d037c10 */ /* 0x040fe4000fffe0ff */
[----:B------:R-:W-:Y:S01]  /*05f0*/  IADD3 R10, P0, PT, R13, UR4, RZ ;  /* 0x000000040d0a7c10 */ /* 0x000fe2000ff1e0ff */
[----:B------:R-:W-:Y:S01]  /*0600*/  IMAD R9, R9, UR20, R0 ;  /* 0x0000001409097c24 */ /* 0x000fe2000f8e0200 */
[----:B------:R-:W-:Y:S01]  /*0610*/  MOV R11, UR20 ;  /* 0x00000014000b7c02 */ /* 0x000fe20008000f00 */
[----:B------:R-:W3:Y:S01]  /*0620*/  LDC.64 R4, c[0x0][0x380] ;  /* 0x0000e000ff047b82 */ /* 0x000ee20000000a00 */
[----:B------:R-:W-:Y:S01]  /*0630*/  MOV R15, UR20 ;  /* 0x00000014000f7c02 */ /* 0x000fe20008000f00 */
[----:B-1----:R-:W-:Y:S01]  /*0640*/  IMAD.WIDE R6, R9, 0x4, R6 ;  /* 0x0000000409067825 */ /* 0x002fe200078e0206 */
[----:B------:R-:W-:-:S05]  /*0650*/  MOV R9, UR20 ;  /* 0x0000001400097c02 */ /* 0x000fca0008000f00 */
[----:B------:R-:W-:Y:S02]  /*0660*/  IMAD.WIDE R8, R9, 0x4, R6 ;  /* 0x0000000409087825 */ /* 0x000fe400078e0206 */
[----:B0-----:R-:W4:Y:S02]  /*0670*/  LDG.E R6, desc[UR18][R6.64] ;  /* 0x0000001206067981 */ /* 0x001f24000c1e1900 */
[----:B---3--:R-:W-:Y:S01]  /*0680*/  IMAD.WIDE.U32 R4, R3, 0x4, R4 ;  /* 0x0000000403047825 */ /* 0x008fe200078e0004 */
[----:B------:R-:W-:Y:S01]  /*0690*/  IADD3.X R3, PT, PT, RZ, RZ, RZ, P0, !PT ;  /* 0x000000ffff037210 */ /* 0x000fe200007fe4ff */
[----:B------:R-:W3:Y:S01]  /*06a0*/  LDG.E R17, desc[UR18][R8.64] ;  /* 0x0000001208117981 */ /* 0x000ee2000c1e1900 */
[----:B--2---:R-:W-:-:S03]  /*06b0*/  LEA R2, P0, R10, UR6, 0x2 ;  /* 0x000000060a027c11 */ /* 0x004fc6000f8010ff */
[----:B------:R-:W4:Y:S01]  /*06c0*/  LDG.E R5, desc[UR18][R4.64] ;  /* 0x0000001204057981 */ /* 0x000f22000c1e1900 */
[----:B------:R-:W-:Y:S01]  /*06d0*/  LEA.HI.X R3, R10, UR7, R3, 0x2, P0 ;  /* 0x000000070a037c11 */ /* 0x000fe200080f1403 */
[----:B------:R-:W-:-:S04]  /*06e0*/  IMAD.WIDE R10, R11, 0x4, R8 ;  /* 0x000000040b0a7825 */ /* 0x000fc800078e0208 */
[----:B------:R-:W3:Y:S01]  /*06f0*/  LDG.E R16, desc[UR18][R2.64+0x4] ;  /* 0x0000041202107981 */ /* 0x000ee2000c1e1900 */
[----:B------:R-:W-:-:S03]  /*0700*/  IMAD.WIDE R14, R15, 0x4, R10 ;  /* 0x000000040f0e7825 */ /* 0x000fc600078e020a */
[----:B------:R-:W2:Y:S04]  /*0710*/  LDG.E R19, desc[UR18][R10.64] ;  /* 0x000000120a137981 */ /* 0x000ea8000c1e1900 */
[----:B------:R-:W2:Y:S04]  /*0720*/  LDG.E R18, desc[UR18][R2.64+0x8] ;  /* 0x0000081202127981 */ /* 0x000ea8000c1e1900 */
[----:B------:R-:W5:Y:S04]  /*0730*/  LDG.E R20, desc[UR18][R2.64+0xc] ;  /* 0x00000c1202147981 */ /* 0x000f68000c1e1900 */
[----:B------:R-:W5:Y:S01]  /*0740*/  LDG.E R14, desc[UR18][R14.64] ;  /* 0x000000120e0e7981 */ /* 0x000f62000c1e1900 */
[----:B------:R-:W-:Y:S01]  /*0750*/  UIADD3 UR4, UPT, UPT, UR4, 0x4, URZ ;  /* 0x0000000404047890 */ /* 0x000fe2000fffe0ff */
[----:B----4-:R-:W-:-:S04]  /*0760*/  IMAD R5, R5, R6, R12 ;  /* 0x0000000605057224 */ /* 0x010fc800078e020c */
[----:B---3--:R-:W-:-:S04]  /*0770*/  IMAD R5, R16, R17, R5 ;  /* 0x0000001110057224 */ /* 0x008fc800078e0205 */
[----:B--2---:R-:W-:-:S04]  /*0780*/  IMAD R5, R18, R19, R5 ;  /* 0x0000001312057224 */ /* 0x004fc800078e0205 */
[----:B-----5:R-:W-:-:S07]  /*0790*/  IMAD R12, R20, R14, R5 ;  /* 0x0000000e140c7224 */ /* 0x020fce00078e0205 */
.L_x_3:
[----:B------:R-:W-:Y:S05]  /*07a0*/  BRA.U !UP1, `(.L_x_2) ;  /* 0x0000000109a87547 */ /* 0x000fea000b800000 */
[----:B------:R-:W-:Y:S01]  /*07b0*/  UISETP.NE.AND UP0, UPT, UR5, 0x1, UPT ;  /* 0x000000010500788c */ /* 0x000fe2000bf05270 */
[----:B------:R-:W-:Y:S01]  /*07c0*/  MOV R7, UR4 ;  /* 0x0000000400077c02 */ /* 0x000fe20008000f00 */
[----:B------:R-:W-:Y:S02]  /*07d0*/  ULOP3.LUT UR5, UR20, 0x1, URZ, 0xc0, !UPT ;  /* 0x0000000114057892 */ /* 0x000fe4000f8ec0ff */
[----:B------:R-:W-:Y:S02]  /*07e0*/  MOV R15, UR20 ;  /* 0x00000014000f7c02 */ /* 0x000fe40008000f00 */
[----:B------:R-:W-:Y:S01]  /*07f0*/  UISETP.NE.U32.AND UP1, UPT, UR5, 0x1, UPT ;  /* 0x000000010500788c */ /* 0x000fe2000bf25070 */
[----:B------:R-:W-:-:S04]  /*0800*/  PLOP3.LUT P1, PT, PT, PT, UP0, 0x80, 0x8 ;  /* 0x000000000008781c */ /* 0x000fc80003f2f008 */
[----:B------:R-:W1:Y:S01]  /*0810*/  @UP0 LDCU.128 UR8, c[0x0][0x380] ;  /* 0x00007000ff0807ac */ /* 0x000e620008000c00 */
[----:B------:R-:W-:Y:S01]  /*0820*/  PLOP3.LUT P0, PT, PT, PT, UP1, 0x80, 0x8 ;  /* 0x000000000008781c */ /* 0x000fe20003f0f018 */
[----:B------:R-:W2:Y:S04]  /*0830*/  @UP0 LDCU.64 UR6, c[0x0][0x380] ;  /* 0x00007000ff0607ac */ /* 0x000ea80008000a00 */
[----:B------:R-:W3:Y:S03]  /*0840*/  @!UP1 LDCU.128 UR12, c[0x0][0x380] ;  /* 0x00007000ff0c97ac */ /* 0x000ee60008000c00 */
[C---:B------:R-:W-:Y:S02]  /*0850*/  @P1 IADD3 R3, PT, PT, R13.reuse, UR4, RZ ;  /* 0x000000040d031c10 */ /* 0x040fe4000fffe0ff */
[----:B------:R-:W-:Y:S01]  /*0860*/  @P1 IADD3 R6, P2, PT, R13, UR4, RZ ;  /* 0x000000040d061c10 */ /* 0x000fe2000ff5e0ff */
[----:B------:R-:W-:Y:S01]  /*0870*/  @UP0 UIADD3 UR4, UPT, UPT, UR4, 0x2, URZ ;  /* 0x0000000204040890 */ /* 0x000fe2000fffe0ff */
[----:B-1----:R-:W-:Y:S01]  /*0880*/  MOV R11, UR9 ;  /* 0x00000009000b7c02 */ /* 0x002fe20008000f00 */
[----:B------:R-:W-:Y:S01]  /*0890*/  IMAD.U32 R10, RZ, RZ, UR8 ;  /* 0x00000008ff0a7e24 */ /* 0x000fe2000f8e00ff */
[----:B------:R-:W-:-:S02]  /*08a0*/  MOV R4, UR10 ;  /* 0x0000000a00047c02 */ /* 0x000fc40008000f00 */
[----:B------:R-:W-:Y:S01]  /*08b0*/  MOV R5, UR11 ;  /* 0x0000000b00057c02 */ /* 0x000fe20008000f00 */
[----:B------:R-:W-:-:S04]  /*08c0*/  @P1 IMAD.WIDE.U32 R10, R3, 0x4, R10 ;  /* 0x00000004030a1825 */ /* 0x000fc800078e000a */
[----:B------:R-:W-:Y:S01]  /*08d0*/  @P1 IMAD R3, R7, UR20, R0 ;  /* 0x0000001407031c24 */ /* 0x000fe2000f8e0200 */
[----:B------:R-:W-:Y:S01]  /*08e0*/  @P1 IADD3.X R7, PT, PT, RZ, RZ, RZ, P2, !PT ;  /* 0x000000ffff071210 */ /* 0x000fe200017fe4ff */
[----:B------:R-:W-:Y:S01]  /*08f0*/  IMAD.U32 R19, RZ, RZ, UR4 ;  /* 0x00000004ff137e24 */ /* 0x000fe2000f8e00ff */
[C---:B--2---:R-:W-:Y:S01]  /*0900*/  @P1 LEA R2, P2, R6.reuse, UR6, 0x2 ;  /* 0x0000000606021c11 */ /* 0x044fe2000f8410ff */
[----:B------:R-:W-:Y:S01]  /*0910*/  @P1 IMAD.WIDE R4, R3, 0x4, R4 ;  /* 0x0000000403041825 */ /* 0x000fe200078e0204 */
[----:B------:R-:W-:Y:S01]  /*0920*/  @!P0 IADD3 R17, PT, PT, R13, UR4, RZ ;  /* 0x000000040d118c10 */ /* 0x000fe2000fffe0ff */
[----:B0-----:R-:W2:Y:S01]  /*0930*/  @P1 LDG.E R11, desc[UR18][R10.64] ;  /* 0x000000120a0b1981 */ /* 0x001ea2000c1e1900 */
[----:B------:R-:W-:Y:S01]  /*0940*/  @P1 LEA.HI.X R3, R6, UR7, R7, 0x2, P2 ;  /* 0x0000000706031c11 */ /* 0x000fe200090f1407 */
[----:B------:R-:W-:Y:S01]  /*0950*/  @!P0 IMAD R19, R19, UR20, R0 ;  /* 0x0000001413138c24 */ /* 0x000fe2000f8e0200 */
[----:B---3--:R-:W-:Y:S01]  /*0960*/  MOV R6, UR12 ;  /* 0x0000000c00067c02 */ /* 0x008fe20008000f00 */
[----:B------:R-:W-:Y:S01]  /*0970*/  @P1 IMAD.WIDE R14, R15, 0x4, R4 ;  /* 0x000000040f0e1825 */ /* 0x000fe200078e0204 */
[----:B------:R-:W-:Y:S01]  /*0980*/  MOV R7, UR13 ;  /* 0x0000000d00077c02 */ /* 0x000fe20008000f00 */
[----:B------:R-:W2:Y:S01]  /*0990*/  @P1 LDG.E R4, desc[UR18][R4.64] ;  /* 0x0000001204041981 */ /* 0x000ea2000c1e1900 */
[----:B------:R-:W-:-:S02]  /*09a0*/  MOV R8, UR14 ;  /* 0x0000000e00087c02 */ /* 0x000fc40008000f00 */
[----:B------:R-:W-:Y:S01]  /*09b0*/  MOV R9, UR15 ;  /* 0x0000000f00097c02 */ /* 0x000fe20008000f00 */
[----:B------:R-:W-:Y:S01]  /*09c0*/  @!P0 IMAD.WIDE.U32 R6, R17, 0x4, R6 ;  /* 0x0000000411068825 */ /* 0x000fe200078e0006 */
[----:B------:R-:W3:Y:S03]  /*09d0*/  @P1 LDG.E R14, desc[UR18][R14.64] ;  /* 0x000000120e0e1981 */ /* 0x000ee6000c1e1900 */
[----:B------:R-:W-:Y:S01]  /*09e0*/  @!P0 IMAD.WIDE R8, R19, 0x4, R8 ;  /* 0x0000000413088825 */ /* 0x000fe200078e0208 */
[----:B------:R-:W3:Y:S04]  /*09f0*/  @P1 LDG.E R2, desc[UR18][R2.64+0x4] ;  /* 0x0000041202021981 */ /* 0x000ee8000c1e1900 */
[----:B------:R-:W4:Y:S04]  /*0a00*/  @!P0 LDG.E R7, desc[UR18][R6.64] ;  /* 0x0000001206078981 */ /* 0x000f28000c1e1900 */
[----:B------:R-:W4:Y:S01]  /*0a10*/  @!P0 LDG.E R8, desc[UR18][R8.64] ;  /* 0x0000001208088981 */ /* 0x000f22000c1e1900 */
[----:B--2---:R-:W-:-:S04]  /*0a20*/  @P1 IMAD R11, R11, R4, R12 ;  /* 0x000000040b0b1224 */ /* 0x004fc800078e020c */
[----:B---3--:R-:W-:-:S04]  /*0a30*/  @P1 IMAD R12, R2, R14, R11 ;  /* 0x0000000e020c1224 */ /* 0x008fc800078e020b */
[----:B----4-:R-:W-:-:S07]  /*0a40*/  @!P0 IMAD R12, R7, R8, R12 ;  /* 0x00000008070c8224 */ /* 0x010fce00078e020c */
.L_x_2:
[----:B------:R-:W1:Y:S01]  /*0a50*/  LDC.64 R2, c[0x0][0x390] ;  /* 0x0000e400ff027b82 */ /* 0x000e620000000a00 */
[----:B------:R-:W-:-:S05]  /*0a60*/  IADD3 R13, PT, PT, R0, R13, RZ ;  /* 0x0000000d000d7210 */ /* 0x000fca0007ffe0ff */
[----:B-1----:R-:W-:-:S05]  /*0a70*/  IMAD.WIDE R2, R13, 0x4, R2 ;  /* 0x000000040d027825 */ /* 0x002fca00078e0202 */
[----:B0-----:R-:W-:Y:S01]  /*0a80*/  STG.E desc[UR18][R2.64], R12 ;  /* 0x0000000c02007986 */ /* 0x001fe2000c101912 */
[----:B------:R-:W-:Y:S05]  /*0a90*/  EXIT ;  /* 0x000000000000794d */ /* 0x000fea0003800000 */
.L_x_4:
[----:B------:R-:W-:-:S00]  /*0aa0*/  BRA `(.L_x_4) ;  /* 0xfffffffc00fc7947 */ /* 0x000fc0000383ffff */
[----:B------:R-:W-:-:S00]  /*0ab0*/  NOP ;  /* 0x0000000000007918 */ /* 0x000fc00000000000 */
        /* <DEDUP_REMOVED lines=12> */
.L_x_21:


//--------------------- .text._Z23sumReductionUnrollLoopsPiS_ --------------------------
	.section	.text._Z23sumReductionUnrollLoopsPiS_,"ax",@progbits
	.align	128
        .global         _Z23sumReductionUnrollLoopsPiS_
        .type           _Z23sumReductionUnrollLoopsPiS_,@function
        .size           _Z23sumReductionUnrollLoopsPiS_,(.L_x_22 - _Z23sumReductionUnrollLoopsPiS_)
        .other          _Z23sumReductionUnrollLoopsPiS_,@"STO_CUDA_ENTRY STV_DEFAULT"
_Z23sumReductionUnrollLoopsPiS_:
.text._Z23sumReductionUnrollLoopsPiS_:
[----:B------:R-:W-:Y:S01]  /*0000*/  LDC R1, c[0x0][0x37c] ;  /* 0x0000df00ff017b82 */ /* 0x000fe20000000800 */
[----:B------:R-:W0:Y:S01]  /*0010*/  S2R R0, SR_CTAID.X ;  /* 0x0000000000007919 */ /* 0x000e220000002500 */
[----:B------:R-:W0:Y:S06]  /*0020*/  LDCU UR8, c[0x0][0x360] ;  /* 0x00006c00ff0877ac */ /* 0x000e2c0008000800 */
[----:B------:R-:W1:Y:S01]  /*0030*/  LDC.64 R6, c[0x0][0x380] ;  /* 0x0000e000ff067b82 */ /* 0x000e620000000a00 */
[----:B------:R-:W2:Y:S01]  /*0040*/  S2R R2, SR_TID.X ;  /* 0x0000000000027919 */ /* 0x000ea20000002100 */
[----:B------:R-:W3:Y:S01]  /*0050*/  LDCU.64 UR6, c[0x0][0x358] ;  /* 0x00006b00ff0677ac */ /* 0x000ee20008000a00 */
[----:B0-----:R-:W-:-:S04]  /*0060*/  IMAD R3, R0, UR8, RZ ;  /* 0x0000000800037c24 */ /* 0x001fc8000f8e02ff */
[----:B--2---:R-:W-:-:S04]  /*0070*/  IMAD R3, R3, 0x2, R2 ;  /* 0x0000000203037824 */ /* 0x004fc800078e0202 */
[C---:B------:R-:W-:Y:S02]  /*0080*/  VIADD R9, R3.reuse, UR8 ;  /* 0x0000000803097c36 */ /* 0x040fe40008000000 */
[----:B-1----:R-:W-:-:S04]  /*0090*/  IMAD.WIDE R4, R3, 0x4, R6 ;  /* 0x0000000403047825 */ /* 0x002fc800078e0206 */
[----:B------:R-:W-:Y:S02]  /*00a0*/  IMAD.WIDE.U32 R6, R9, 0x4, R6 ;  /* 0x0000000409067825 */ /* 0x000fe400078e0006 */
[----:B---3--:R-:W2:Y:S04]  /*00b0*/  LDG.E R4, desc[UR6][R4.64] ;  /* 0x0000000604047981 */ /* 0x008ea8000c1e1900 */
[----:B------:R-:W2:Y:S01]  /*00c0*/  LDG.E R7, desc[UR6][R6.64] ;  /* 0x0000000606077981 */ /* 0x000ea2000c1e1900 */
[----:B------:R-:W0:Y:S01]  /*00d0*/  S2UR UR5, SR_CgaCtaId ;  /* 0x00000000000579c3 */ /* 0x000e220000008800 */
[----:B------:R-:W-:Y:S01]  /*00e0*/  UMOV UR4, 0x400 ;  /* 0x0000040000047882 */ /* 0x000fe20000000000 */
[----:B------:R-:W-:Y:S01]  /*00f0*/  UISETP.GE.U32.AND UP0, UPT, UR8, 0x42, UPT ;  /* 0x000000420800788c */ /* 0x000fe2000bf06070 */
[----:B------:R-:W-:Y:S01]  /*0100*/  ISETP.GT.U32.AND P0, PT, R2, 0x1f, PT ;  /* 0x0000001f0200780c */ /* 0x000fe20003f04070 */
[----:B0-----:R-:W-:-:S06]  /*0110*/  ULEA UR4, UR5, UR4, 0x18 ;  /* 0x0000000405047291 */ /* 0x001fcc000f8ec0ff */
[----:B------:R-:W-:Y:S02]  /*0120*/  LEA R8, R2, UR4, 0x2 ;  /* 0x0000000402087c11 */ /* 0x000fe4000f8e10ff */
[----:B--2---:R-:W-:-:S05]  /*0130*/  IADD3 R3, PT, PT, R4, R7, RZ ;  /* 0x0000000704037210 */ /* 0x004fca0007ffe0ff */
[----:B------:R0:W-:Y:S01]  /*0140*/  STS [R8], R3 ;  /* 0x0000000308007388 */ /* 0x0001e20000000800 */
[----:B------:R-:W-:Y:S06]  /*0150*/  BAR.SYNC.DEFER_BLOCKING 0x0 ;  /* 0x0000000000007b1d */ /* 0x000fec0000010000 */
[----:B------:R-:W-:Y:S05]  /*0160*/  BRA.U !UP0, `(.L_x_5) ;  /* 0x0000000108307547 */ /* 0x000fea000b800000 */
[----:B0-----:R-:W-:-:S07]  /*0170*/  IMAD.U32 R3, RZ, RZ, UR8 ;  /* 0x00000008ff037e24 */ /* 0x001fce000f8e00ff */
.L_x_6:
[----:B------:R-:W-:-:S04]  /*0180*/  SHF.R.U32.HI R7, RZ, 0x1, R3 ;  /* 0x00000001ff077819 */ /* 0x000fc80000011603 */
[----:B------:R-:W-:-:S13]  /*0190*/  ISETP.GE.U32.AND P1, PT, R2, R7, PT ;  /* 0x000000070200720c */ /* 0x000fda0003f26070 */
[----:B------:R-:W-:Y:S01]  /*01a0*/  @!P1 LEA R4, R7, R8, 0x2 ;  /* 0x0000000807049211 */ /* 0x000fe200078e10ff */
[----:B------:R-:W-:Y:S05]  /*01b0*/  @!P1 LDS R5, [R8] ;  /* 0x0000000008059984 */ /* 0x000fea0000000800 */
[----:B------:R-:W0:Y:S02]  /*01c0*/  @!P1 LDS R4, [R4] ;  /* 0x0000000004049984 */ /* 0x000e240000000800 */
[----:B0-----:R-:W-:-:S05]  /*01d0*/  @!P1 IMAD.IADD R5, R4, 0x1, R5 ;  /* 0x0000000104059824 */ /* 0x001fca00078e0205 */
[----:B------:R1:W-:Y:S01]  /*01e0*/  @!P1 STS [R8], R5 ;  /* 0x0000000508009388 */ /* 0x0003e20000000800 */
[----:B------:R-:W-:Y:S01]  /*01f0*/  BAR.SYNC.DEFER_BLOCKING 0x0 ;  /* 0x0000000000007b1d */ /* 0x000fe20000010000 */
[----:B------:R-:W-:Y:S02]  /*0200*/  ISETP.GT.U32.AND P1, PT, R3, 0x83, PT ;  /* 0x000000830300780c */ /* 0x000fe40003f24070 */
[----:B------:R-:W-:-:S11]  /*0210*/  MOV R3, R7 ;  /* 0x0000000700037202 */ /* 0x000fd60000000f00 */
[----:B-1----:R-:W-:Y:S05]  /*0220*/  @P1 BRA `(.L_x_6) ;  /* 0xfffffffc00d41947 */ /* 0x002fea000383ffff */
.L_x_5:
[----:B------:R-:W-:Y:S05]  /*0230*/  @P0 EXIT ;  /* 0x000000000000094d */ /* 0x000fea0003800000 */
[----:B0-----:R-:W-:Y:S01]  /*0240*/  LDS R3, [R8+0x80] ;  /* 0x0000800008037984 */ /* 0x001fe20000000800 */
[----:B------:R-:W-:-:S03]  /*0250*/  ISETP.NE.AND P0, PT, R2, RZ, PT ;  /* 0x000000ff0200720c */ /* 0x000fc60003f05270 */
[----:B------:R-:W0:Y:S02]  /*0260*/  LDS R4, [R8] ;  /* 0x0000000008047984 */ /* 0x000e240000000800 */
[----:B0-----:R-:W-:-:S05]  /*0270*/  IMAD.IADD R3, R3, 0x1, R4 ;  /* 0x0000000103037824 */ /* 0x001fca00078e0204 */
[----:B------:R-:W-:Y:S04]  /*0280*/  STS [R8], R3 ;  /* 0x0000000308007388 */ /* 0x000fe80000000800 */
[----:B------:R-:W-:Y:S04]  /*0290*/  LDS R4, [R8+0x40] ;  /* 0x0000400008047984 */ /* 0x000fe80000000800 */
[----:B------:R-:W0:Y:S02]  /*02a0*/  LDS R5, [R8] ;  /* 0x0000000008057984 */ /* 0x000e240000000800 */
[----:B0-----:R-:W-:-:S05]  /*02b0*/  IADD3 R5, PT, PT, R4, R5, RZ ;  /* 0x0000000504057210 */ /* 0x001fca0007ffe0ff */
[----:B------:R-:W-:Y:S04]  /*02c0*/  STS [R8], R5 ;  /* 0x0000000508007388 */ /* 0x000fe80000000800 */
[----:B------:R-:W-:Y:S04]  /*02d0*/  LDS R4, [R8+0x20] ;  /* 0x0000200008047984 */ /* 0x000fe80000000800 */
        /* <DEDUP_REMOVED lines=10> */
[----:B------:R0:W-:Y:S01]  /*0380*/  STS [R8], R3 ;  /* 0x0000000308007388 */ /* 0x0001e20000000800 */
[----:B------:R-:W-:Y:S05]  /*0390*/  @P0 EXIT ;  /* 0x000000000000094d */ /* 0x000fea0003800000 */
[----:B------:R-:W1:Y:S01]  /*03a0*/  S2UR UR5, SR_CgaCtaId ;  /* 0x00000000000579c3 */ /* 0x000e620000008800 */
[----:B------:R-:W-:-:S07]  /*03b0*/  UMOV UR4, 0x400 ;  /* 0x0000040000047882 */ /* 0x000fce0000000000 */
[----:B0-----:R-:W0:Y:S01]  /*03c0*/  LDC.64 R2, c[0x0][0x388] ;  /* 0x0000e200ff027b82 */ /* 0x001e220000000a00 */
[----:B-1----:R-:W-:Y:S01]  /*03d0*/  ULEA UR4, UR5, UR4, 0x18 ;  /* 0x0000000405047291 */ /* 0x002fe2000f8ec0ff */
[----:B0-----:R-:W-:-:S08]  /*03e0*/  IMAD.WIDE.U32 R2, R0, 0x4, R2 ;  /* 0x0000000400027825 */ /* 0x001fd000078e0002 */
[----:B------:R-:W0:Y:S04]  /*03f0*/  LDS R5, [UR4] ;  /* 0x00000004ff057984 */ /* 0x000e280008000800 */
[----:B0-----:R-:W-:Y:S01]  /*0400*/  STG.E desc[UR6][R2.64], R5 ;  /* 0x0000000502007986 */ /* 0x001fe2000c101906 */
[----:B------:R-:W-:Y:S05]  /*0410*/  EXIT ;  /* 0x000000000000794d */ /* 0x000fea0003800000 */
.L_x_7:
        /* <DEDUP_REMOVED lines=14> */
.L_x_22:


//--------------------- .text._Z25sumReductionReduceThreadsPiS_ --------------------------
	.section	.text._Z25sumReductionReduceThreadsPiS_,"ax",@progbits
	.align	128
        .global         _Z25sumReductionReduceThreadsPiS_
        .type           _Z25sumReductionReduceThreadsPiS_,@function
        .size           _Z25sumReductionReduceThreadsPiS_,(.L_x_23 - _Z25sumReductionReduceThreadsPiS_)
        .other          _Z25sumReductionReduceThreadsPiS_,@"STO_CUDA_ENTRY STV_DEFAULT"
_Z25sumReductionReduceThreadsPiS_:
.text._Z25sumReductionReduceThreadsPiS_:
[----:B------:R-:W-:Y:S01]  /*0000*/  LDC R1, c[0x0][0x37c] ;  /* 0x0000df00ff017b82 */ /* 0x000fe20000000800 */
[----:B------:R-:W0:Y:S01]  /*0010*/  S2R R9, SR_CTAID.X ;  /* 0x0000000000097919 */ /* 0x000e220000002500 */
[----:B------:R-:W0:Y:S06]  /*0020*/  LDCU UR8, c[0x0][0x360] ;  /* 0x00006c00ff0877ac */ /* 0x000e2c0008000800 */
[----:B------:R-:W1:Y:S01]  /*0030*/  LDC.64 R4, c[0x0][0x380] ;  /* 0x0000e000ff047b82 */ /* 0x000e620000000a00 */
[----:B------:R-:W2:Y:S01]  /*0040*/  S2R R11, SR_TID.X ;  /* 0x00000000000b7919 */ /* 0x000ea20000002100 */
[----:B------:R-:W3:Y:S01]  /*0050*/  LDCU.64 UR6, c[0x0][0x358] ;  /* 0x00006b00ff0677ac */ /* 0x000ee20008000a00 */
[----:B0-----:R-:W-:-:S04]  /*0060*/  IMAD R0, R9, UR8, RZ ;  /* 0x0000000809007c24 */ /* 0x001fc8000f8e02ff */
[----:B--2---:R-:W-:-:S05]  /*0070*/  IMAD R3, R0, 0x2, R11 ;  /* 0x0000000200037824 */ /* 0x004fca00078e020b */
[C---:B------:R-:W-:Y:S01]  /*0080*/  IADD3 R7, PT, PT, R3.reuse, UR8, RZ ;  /* 0x0000000803077c10 */ /* 0x040fe2000fffe0ff */
[----:B-1----:R-:W-:-:S04]  /*0090*/  IMAD.WIDE R2, R3, 0x4, R4 ;  /* 0x0000000403027825 */ /* 0x002fc800078e0204 */
[----:B------:R-:W-:Y:S02]  /*00a0*/  IMAD.WIDE.U32 R4, R7, 0x4, R4 ;  /* 0x0000000407047825 */ /* 0x000fe400078e0004 */
[----:B---3--:R-:W2:Y:S04]  /*00b0*/  LDG.E R2, desc[UR6][R2.64] ;  /* 0x0000000602027981 */ /* 0x008ea8000c1e1900 */
[----:B------:R-:W2:Y:S01]  /*00c0*/  LDG.E R5, desc[UR6][R4.64] ;  /* 0x0000000604057981 */ /* 0x000ea2000c1e1900 */
[----:B------:R-:W0:Y:S01]  /*00d0*/  S2UR UR5, SR_CgaCtaId ;  /* 0x00000000000579c3 */ /* 0x000e220000008800 */
[----:B------:R-:W-:Y:S01]  /*00e0*/  UMOV UR4, 0x400 ;  /* 0x0000040000047882 */ /* 0x000fe20000000000 */
[----:B------:R-:W-:Y:S01]  /*00f0*/  UISETP.GE.U32.AND UP0, UPT, UR8, 0x2, UPT ;  /* 0x000000020800788c */ /* 0x000fe2000bf06070 */
[----:B------:R-:W-:Y:S01]  /*0100*/  ISETP.NE.AND P0, PT, R11, RZ, PT ;  /* 0x000000ff0b00720c */ /* 0x000fe20003f05270 */
[----:B0-----:R-:W-:-:S06]  /*0110*/  ULEA UR4, UR5, UR4, 0x18 ;  /* 0x0000000405047291 */ /* 0x001fcc000f8ec0ff */
[----:B------:R-:W-:Y:S01]  /*0120*/  LEA R7, R11, UR4, 0x2 ;  /* 0x000000040b077c11 */ /* 0x000fe2000f8e10ff */
[----:B--2---:R-:W-:-:S05]  /*0130*/  IMAD.IADD R0, R2, 0x1, R5 ;  /* 0x0000000102007824 */ /* 0x004fca00078e0205 */
[----:B------:R0:W-:Y:S01]  /*0140*/  STS [R7], R0 ;  /* 0x0000000007007388 */ /* 0x0001e20000000800 */
[----:B------:R-:W-:Y:S06]  /*0150*/  BAR.SYNC.DEFER_BLOCKING 0x0 ;  /* 0x0000000000007b1d */ /* 0x000fec0000010000 */
[----:B------:R-:W-:Y:S05]  /*0160*/  BRA.U !UP0, `(.L_x_8) ;  /* 0x0000000108307547 */ /* 0x000fea000b800000 */
[----:B0-----:R-:W-:-:S07]  /*0170*/  MOV R0, UR8 ;  /* 0x0000000800007c02 */ /* 0x001fce0008000f00 */
.L_x_9:
[----:B------:R-:W-:-:S04]  /*0180*/  SHF.R.U32.HI R6, RZ, 0x1, R0 ;  /* 0x00000001ff067819 */ /* 0x000fc80000011600 */
[----:B------:R-:W-:-:S13]  /*0190*/  ISETP.GE.U32.AND P1, PT, R11, R6, PT ;  /* 0x000000060b00720c */ /* 0x000fda0003f26070 */
[----:B------:R-:W-:Y:S01]  /*01a0*/  @!P1 IMAD R2, R6, 0x4, R7 ;  /* 0x0000000406029824 */ /* 0x000fe200078e0207 */
[----:B------:R-:W-:Y:S05]  /*01b0*/  @!P1 LDS R3, [R7] ;  /* 0x0000000007039984 */ /* 0x000fea0000000800 */
[----:B------:R-:W0:Y:S02]  /*01c0*/  @!P1 LDS R2, [R2] ;  /* 0x0000000002029984 */ /* 0x000e240000000800 */
[----:B0-----:R-:W-:-:S05]  /*01d0*/  @!P1 IADD3 R4, PT, PT, R2, R3, RZ ;  /* 0x0000000302049210 */ /* 0x001fca0007ffe0ff */
[----:B------:R1:W-:Y:S01]  /*01e0*/  @!P1 STS [R7], R4 ;  /* 0x0000000407009388 */ /* 0x0003e20000000800 */
[----:B------:R-:W-:Y:S01]  /*01f0*/  BAR.SYNC.DEFER_BLOCKING 0x0 ;  /* 0x0000000000007b1d */ /* 0x000fe20000010000 */
[----:B------:R-:W-:Y:S01]  /*0200*/  ISETP.GT.U32.AND P1, PT, R0, 0x3, PT ;  /* 0x000000030000780c */ /* 0x000fe20003f24070 */
[----:B------:R-:W-:-:S12]  /*0210*/  IMAD.MOV.U32 R0, RZ, RZ, R6 ;  /* 0x000000ffff007224 */ /* 0x000fd800078e0006 */
[----:B-1----:R-:W-:Y:S05]  /*0220*/  @P1 BRA `(.L_x_9) ;  /* 0xfffffffc00d41947 */ /* 0x002fea000383ffff */
.L_x_8:
[----:B------:R-:W-:Y:S05]  /*0230*/  @P0 EXIT ;  /* 0x000000000000094d */ /* 0x000fea0003800000 */
[----:B------:R-:W1:Y:S01]  /*0240*/  S2UR UR5, SR_CgaCtaId ;  /* 0x00000000000579c3 */ /* 0x000e620000008800 */
[----:B------:R-:W-:-:S07]  /*0250*/  UMOV UR4, 0x400 ;  /* 0x0000040000047882 */ /* 0x000fce0000000000 */
[----:B------:R-:W2:Y:S01]  /*0260*/  LDC.64 R2, c[0x0][0x388] ;  /* 0x0000e200ff027b82 */ /* 0x000ea20000000a00 */
[----:B-1----:R-:W-:Y:S01]  /*0270*/  ULEA UR4, UR5, UR4, 0x18 ;  /* 0x0000000405047291 */ /* 0x002fe2000f8ec0ff */
[----:B--2---:R-:W-:-:S08]  /*0280*/  IMAD.WIDE.U32 R2, R9, 0x4, R2 ;  /* 0x0000000409027825 */ /* 0x004fd000078e0002 */
[----:B------:R-:W1:Y:S04]  /*0290*/  LDS R5, [UR4] ;  /* 0x00000004ff057984 */ /* 0x000e680008000800 */
[----:B-1----:R-:W-:Y:S01]  /*02a0*/  STG.E desc[UR6][R2.64], R5 ;  /* 0x0000000502007986 */ /* 0x002fe2000c101906 */
[----:B------:R-:W-:Y:S05]  /*02b0*/  EXIT ;  /* 0x000000000000794d */ /* 0x000fea0003800000 */
.L_x_10:
        /* <DEDUP_REMOVED lines=12> */
.L_x_23:


//--------------------- .text._Z27sumReductionNoBankConflictsPiS_ --------------------------
	.section	.text._Z27sumReductionNoBankConflictsPiS_,"ax",@progbits
	.align	128
        .global         _Z27sumReductionNoBankConflictsPiS_
        .type           _Z27sumReductionNoBankConflictsPiS_,@function
        .size           _Z27sumReductionNoBankConflictsPiS_,(.L_x_24 - _Z27sumReductionNoBankConflictsPiS_)
        .other          _Z27sumReductionNoBankConflictsPiS_,@"STO_CUDA_ENTRY STV_DEFAULT"
_Z27sumReductionNoBankConflictsPiS_:
.text._Z27sumReductionNoBankConflictsPiS_:
[----:B------:R-:W-:Y:S01]  /*0000*/  LDC R1, c[0x0][0x37c] ;  /* 0x0000df00ff017b82 */ /* 0x000fe20000000800 */
[----:B------:R-:W0:Y:S07]  /*0010*/  S2R R7, SR_CTAID.X ;  /* 0x0000000000077919 */ /* 0x000e2e0000002500 */
[----:B------:R-:W1:Y:S01]  /*0020*/  LDC.64 R2, c[0x0][0x380] ;  /* 0x0000e000ff027b82 */ /* 0x000e620000000a00 */
[----:B------:R-:W0:Y:S01]  /*0030*/  LDCU UR8, c[0x0][0x360] ;  /* 0x00006c00ff0877ac */ /* 0x000e220008000800 */
[----:B------:R-:W0:Y:S01]  /*0040*/  S2R R6, SR_TID.X ;  /* 0x0000000000067919 */ /* 0x000e220000002100 */
[----:B------:R-:W2:Y:S01]  /*0050*/  LDCU.64 UR6, c[0x0][0x358] ;  /* 0x00006b00ff0677ac */ /* 0x000ea20008000a00 */
[----:B0-----:R-:W-:-:S04]  /*0060*/  IMAD R5, R7, UR8, R6 ;  /* 0x0000000807057c24 */ /* 0x001fc8000f8e0206 */
[----:B-1----:R-:W-:-:S06]  /*0070*/  IMAD.WIDE R2, R5, 0x4, R2 ;  /* 0x0000000405027825 */ /* 0x002fcc00078e0202 */
[----:B--2---:R-:W2:Y:S01]  /*0080*/  LDG.E R2, desc[UR6][R2.64] ;  /* 0x0000000602027981 */ /* 0x004ea2000c1e1900 */
[----:B------:R-:W0:Y:S01]  /*0090*/  S2UR UR5, SR_CgaCtaId ;  /* 0x00000000000579c3 */ /* 0x000e220000008800 */
[----:B------:R-:W-:Y:S01]  /*00a0*/  UMOV UR4, 0x400 ;  /* 0x0000040000047882 */ /* 0x000fe20000000000 */
[----:B------:R-:W-:Y:S01]  /*00b0*/  UISETP.GE.U32.AND UP0, UPT, UR8, 0x2, UPT ;  /* 0x000000020800788c */ /* 0x000fe2000bf06070 */
[----:B------:R-:W-:Y:S01]  /*00c0*/  ISETP.NE.AND P0, PT, R6, RZ, PT ;  /* 0x000000ff0600720c */ /* 0x000fe20003f05270 */
[----:B0-----:R-:W-:-:S06]  /*00d0*/  ULEA UR4, UR5, UR4, 0x18 ;  /* 0x0000000405047291 */ /* 0x001fcc000f8ec0ff */
[----:B------:R-:W-:-:S05]  /*00e0*/  LEA R5, R6, UR4, 0x2 ;  /* 0x0000000406057c11 */ /* 0x000fca000f8e10ff */
[----:B--2---:R0:W-:Y:S01]  /*00f0*/  STS [R5], R2 ;  /* 0x0000000205007388 */ /* 0x0041e20000000800 */
[----:B------:R-:W-:Y:S06]  /*0100*/  BAR.SYNC.DEFER_BLOCKING 0x0 ;  /* 0x0000000000007b1d */ /* 0x000fec0000010000 */
[----:B------:R-:W-:Y:S05]  /*0110*/  BRA.U !UP0, `(.L_x_11) ;  /* 0x0000000108307547 */ /* 0x000fea000b800000 */
[----:B------:R-:W-:-:S07]  /*0120*/  IMAD.U32 R0, RZ, RZ, UR8 ;  /* 0x00000008ff007e24 */ /* 0x000fce000f8e00ff */
.L_x_12:
[----:B------:R-:W-:-:S04]  /*0130*/  SHF.R.U32.HI R8, RZ, 0x1, R0 ;  /* 0x00000001ff087819 */ /* 0x000fc80000011600 */
[----:B------:R-:W-:-:S13]  /*0140*/  ISETP.GE.U32.AND P1, PT, R6, R8, PT ;  /* 0x000000080600720c */ /* 0x000fda0003f26070 */
[----:B0-----:R-:W-:Y:S01]  /*0150*/  @!P1 IMAD R2, R8, 0x4, R5 ;  /* 0x0000000408029824 */ /* 0x001fe200078e0205 */
        /* <DEDUP_REMOVED lines=8> */
.L_x_11:
        /* <DEDUP_REMOVED lines=9> */
.L_x_13:
        /* <DEDUP_REMOVED lines=9> */
.L_x_24:


//--------------------- .text._Z24sumReductionNoDivergencePiS_ --------------------------
	.section	.text._Z24sumReductionNoDivergencePiS_,"ax",@progbits
	.align	128
        .global         _Z24sumReductionNoDivergencePiS_
        .type           _Z24sumReductionNoDivergencePiS_,@function
        .size           _Z24sumReductionNoDivergencePiS_,(.L_x_25 - _Z24sumReductionNoDivergencePiS_)
        .other          _Z24sumReductionNoDivergencePiS_,@"STO_CUDA_ENTRY STV_DEFAULT"
_Z24sumReductionNoDivergencePiS_:
.text._Z24sumReductionNoDivergencePiS_:
        /* <DEDUP_REMOVED lines=18> */
[----:B------:R-:W-:-:S05]  /*0120*/  UMOV UR5, 0x1 ;  /* 0x0000000100057882 */ /* 0x000fca0000000000 */
.L_x_15:
[----:B------:R-:W-:-:S04]  /*0130*/  USHF.L.U32 UR6, UR5, 0x1, URZ ;  /* 0x0000000105067899 */ /* 0x000fc800080006ff */
[----:B------:R-:W-:Y:S02]  /*0140*/  UISETP.GE.U32.AND UP0, UPT, UR6, UR7, UPT ;  /* 0x000000070600728c */ /* 0x000fe4000bf06070 */
[----:B01----:R-:W-:-:S05]  /*0150*/  IMAD R2, R4, UR6, RZ ;  /* 0x0000000604027c24 */ /* 0x003fca000f8e02ff */
[----:B------:R-:W-:-:S13]  /*0160*/  ISETP.GE.U32.AND P0, PT, R2, UR7, PT ;  /* 0x0000000702007c0c */ /* 0x000fda000bf06070 */
[C---:B------:R-:W-:Y:S01]  /*0170*/  @!P0 VIADD R0, R2.reuse, UR5 ;  /* 0x0000000502008c36 */ /* 0x040fe20008000000 */
[----:B------:R-:W-:Y:S01]  /*0180*/  @!P0 LEA R2, R2, UR4, 0x2 ;  /* 0x0000000402028c11 */ /* 0x000fe2000f8e10ff */
[----:B------:R-:W-:-:S03]  /*0190*/  UMOV UR5, UR6 ;  /* 0x0000000600057c82 */ /* 0x000fc60008000000 */
[----:B------:R-:W-:Y:S01]  /*01a0*/  @!P0 LEA R0, R0, UR4, 0x2 ;  /* 0x0000000400008c11 */ /* 0x000fe2000f8e10ff */
[----:B------:R-:W-:Y:S05]  /*01b0*/  @!P0 LDS R3, [R2] ;  /* 0x0000000002038984 */ /* 0x000fea0000000800 */
[----:B------:R-:W0:Y:S02]  /*01c0*/  @!P0 LDS R0, [R0] ;  /* 0x0000000000008984 */ /* 0x000e240000000800 */
[----:B0-----:R-:W-:-:S05]  /*01d0*/  @!P0 IADD3 R3, PT, PT, R0, R3, RZ ;  /* 0x0000000300038210 */ /* 0x001fca0007ffe0ff */
[----:B------:R1:W-:Y:S01]  /*01e0*/  @!P0 STS [R2], R3 ;  /* 0x0000000302008388 */ /* 0x0003e20000000800 */
[----:B------:R-:W-:Y:S06]  /*01f0*/  BAR.SYNC.DEFER_BLOCKING 0x0 ;  /* 0x0000000000007b1d */ /* 0x000fec0000010000 */
[----:B------:R-:W-:Y:S05]  /*0200*/  BRA.U !UP0, `(.L_x_15) ;  /* 0xfffffffd08c87547 */ /* 0x000fea000b83ffff */
.L_x_14:
[----:B------:R-:W-:Y:S05]  /*0210*/  @P1 EXIT ;  /* 0x000000000000194d */ /* 0x000fea0003800000 */
[----:B------:R-:W2:Y:S01]  /*0220*/  S2UR UR5, SR_CgaCtaId ;  /* 0x00000000000579c3 */ /* 0x000ea20000008800 */
[----:B------:R-:W-:-:S07]  /*0230*/  UMOV UR4, 0x400 ;  /* 0x0000040000047882 */ /* 0x000fce0000000000 */
[----:B01----:R-:W0:Y:S01]  /*0240*/  LDC.64 R2, c[0x0][0x388] ;  /* 0x0000e200ff027b82 */ /* 0x003e220000000a00 */
[----:B--2---:R-:W-:Y:S01]  /*0250*/  ULEA UR4, UR5, UR4, 0x18 ;  /* 0x0000000405047291 */ /* 0x004fe2000f8ec0ff */
[----:B0-----:R-:W-:-:S08]  /*0260*/  IMAD.WIDE.U32 R2, R7, 0x4, R2 ;  /* 0x0000000407027825 */ /* 0x001fd000078e0002 */
[----:B------:R-:W0:Y:S04]  /*0270*/  LDS R5, [UR4] ;  /* 0x00000004ff057984 */ /* 0x000e280008000800 */
[----:B0-----:R-:W-:Y:S01]  /*0280*/  STG.E desc[UR8][R2.64], R5 ;  /* 0x0000000502007986 */ /* 0x001fe2000c101908 */
[----:B------:R-:W-:Y:S05]  /*0290*/  EXIT ;  /* 0x000000000000794d */ /* 0x000fea0003800000 */
.L_x_16:
        /* <DEDUP_REMOVED lines=14> */
.L_x_25:


//--------------------- .text._Z12sumReductionPiS_ --------------------------
	.section	.text._Z12sumReductionPiS_,"ax",@progbits
	.align	128
        .global         _Z12sumReductionPiS_
        .type           _Z12sumReductionPiS_,@function
        .size           _Z12sumReductionPiS_,(.L_x_26 - _Z12sumReductionPiS_)
        .other          _Z12sumReductionPiS_,@"STO_CUDA_ENTRY STV_DEFAULT"
_Z12sumReductionPiS_:
.text._Z12sumReductionPiS_:
        /* <DEDUP_REMOVED lines=18> */
[----:B------:R-:W-:-:S07]  /*0120*/  IMAD.MOV.U32 R0, RZ, RZ, 0x1 ;  /* 0x00000001ff007424 */ /* 0x000fce00078e00ff */
.L_x_18:
[----:B------:R-:W-:-:S05]  /*0130*/  IMAD.SHL.U32 R8, R0, 0x2, RZ ;  /* 0x0000000200087824 */ /* 0x000fca00078e00ff */
[----:B0-----:R-:W-:-:S04]  /*0140*/  IADD3 R2, PT, PT, R8, -0x1, RZ ;  /* 0xffffffff08027810 */ /* 0x001fc80007ffe0ff */
[----:B------:R-:W-:-:S13]  /*0150*/  LOP3.LUT P1, RZ, R2, R6, RZ, 0xc0, !PT ;  /* 0x0000000602ff7212 */ /* 0x000fda000782c0ff */
[----:B------:R-:W-:Y:S01]  /*0160*/  @!P1 IMAD R2, R0, 0x4, R5 ;  /* 0x0000000400029824 */ /* 0x000fe200078e0205 */
[----:B------:R-:W-:Y:S01]  /*0170*/  @!P1 LDS R3, [R5] ;  /* 0x0000000005039984 */ /* 0x000fe20000000800 */
[----:B------:R-:W-:-:S04]  /*0180*/  MOV R0, R8 ;  /* 0x0000000800007202 */ /* 0x000fc80000000f00 */
[----:B------:R-:W0:Y:S02]  /*0190*/  @!P1 LDS R2, [R2] ;  /* 0x0000000002029984 */ /* 0x000e240000000800 */
[----:B0-----:R-:W-:-:S05]  /*01a0*/  @!P1 IADD3 R4, PT, PT, R2, R3, RZ ;  /* 0x0000000302049210 */ /* 0x001fca0007ffe0ff */
[----:B------:R1:W-:Y:S01]  /*01b0*/  @!P1 STS [R5], R4 ;  /* 0x0000000405009388 */ /* 0x0003e20000000800 */
[----:B------:R-:W-:Y:S01]  /*01c0*/  BAR.SYNC.DEFER_BLOCKING 0x0 ;  /* 0x0000000000007b1d */ /* 0x000fe20000010000 */
[----:B------:R-:W-:-:S13]  /*01d0*/  ISETP.GE.U32.AND P1, PT, R8, UR8, PT ;  /* 0x0000000808007c0c */ /* 0x000fda000bf26070 */
[----:B-1----:R-:W-:Y:S05]  /*01e0*/  @!P1 BRA `(.L_x_18) ;  /* 0xfffffffc00d09947 */ /* 0x002fea000383ffff */
.L_x_17:
        /* <DEDUP_REMOVED lines=9> */
.L_x_19:
        /* <DEDUP_REMOVED lines=16> */
.L_x_26:


//--------------------- .text._Z8sumArrayPiS_S_i  --------------------------
	.section	.text._Z8sumArrayPiS_S_i,"ax",@progbits
	.align	128
        .global         _Z8sumArrayPiS_S_i
        .type           _Z8sumArrayPiS_S_i,@function
        .size           _Z8sumArrayPiS_S_i,(.L_x_27 - _Z8sumArrayPiS_S_i)
        .other          _Z8sumArrayPiS_S_i,@"STO_CUDA_ENTRY STV_DEFAULT"
_Z8sumArrayPiS_S_i:
.text._Z8sumArrayPiS_S_i:
[----:B------:R-:W-:Y:S01]  /*0000*/  LDC R1, c[0x0][0x37c] ;  /* 0x0000df00ff017b82 */ /* 0x000fe20000000800 */
[----:B------:R-:W0:Y:S07]  /*0010*/  S2R R0, SR_TID.X ;  /* 0x0000000000007919 */ /* 0x000e2e0000002100 */
[----:B------:R-:W0:Y:S01]  /*0020*/  S2UR UR4, SR_CTAID.X ;  /* 0x00000000000479c3 */ /* 0x000e220000002500 */
[----:B------:R-:W1:Y:S07]  /*0030*/  LDCU UR5, c[0x0][0x398] ;  /* 0x00007300ff0577ac */ /* 0x000e6e0008000800 */
[----:B------:R-:W0:Y:S02]  /*0040*/  LDC R9, c[0x0][0x360] ;  /* 0x0000d800ff097b82 */ /* 0x000e240000000800 */
[----:B0-----:R-:W-:-:S05]  /*0050*/  IMAD R9, R9, UR4, R0 ;  /* 0x0000000409097c24 */ /* 0x001fca000f8e0200 */
[----:B-1----:R-:W-:-:S13]  /*0060*/  ISETP.GE.AND P0, PT, R9, UR5, PT ;  /* 0x0000000509007c0c */ /* 0x002fda000bf06270 */
[----:B------:R-:W-:Y:S05]  /*0070*/  @P0 EXIT ;  /* 0x000000000000094d */ /* 0x000fea0003800000 */
[----:B------:R-:W0:Y:S01]  /*0080*/  LDC.64 R2, c[0x0][0x380] ;  /* 0x0000e000ff027b82 */ /* 0x000e220000000a00 */
[----:B------:R-:W1:Y:S07]  /*0090*/  LDCU.64 UR4, c[0x0][0x358] ;  /* 0x00006b00ff0477ac */ /* 0x000e6e0008000a00 */
[----:B------:R-:W2:Y:S08]  /*00a0*/  LDC.64 R4, c[0x0][0x388] ;  /* 0x0000e200ff047b82 */ /* 0x000eb00000000a00 */
[----:B------:R-:W3:Y:S01]  /*00b0*/  LDC.64 R6, c[0x0][0x390] ;  /* 0x0000e400ff067b82 */ /* 0x000ee20000000a00 */
[----:B0-----:R-:W-:-:S06]  /*00c0*/  IMAD.WIDE R2, R9, 0x4, R2 ;  /* 0x0000000409027825 */ /* 0x001fcc00078e0202 */
[----:B-1----:R-:W4:Y:S01]  /*00d0*/  LDG.E R2, desc[UR4][R2.64] ;  /* 0x0000000402027981 */ /* 0x002f22000c1e1900 */
[----:B--2---:R-:W-:-:S06]  /*00e0*/  IMAD.WIDE R4, R9, 0x4, R4 ;  /* 0x0000000409047825 */ /* 0x004fcc00078e0204 */
[----:B------:R-:W4:Y:S01]  /*00f0*/  LDG.E R5, desc[UR4][R4.64] ;  /* 0x0000000404057981 */ /* 0x000f22000c1e1900 */
[----:B---3--:R-:W-:Y:S01]  /*0100*/  IMAD.WIDE R6, R9, 0x4, R6 ;  /* 0x0000000409067825 */ /* 0x008fe200078e0206 */
[----:B----4-:R-:W-:-:S05]  /*0110*/  IADD3 R9, PT, PT, R2, R5, RZ ;  /* 0x0000000502097210 */ /* 0x010fca0007ffe0ff */
[----:B------:R-:W-:Y:S01]  /*0120*/  STG.E desc[UR4][R6.64], R9 ;  /* 0x0000000906007986 */ /* 0x000fe2000c101904 */
[----:B------:R-:W-:Y:S05]  /*0130*/  EXIT ;  /* 0x000000000000794d */ /* 0x000fea0003800000 */
.L_x_20:
        /* <DEDUP_REMOVED lines=12> */
.L_x_27:


//--------------------- .nv.shared.reserved.0     --------------------------
	.section	.nv.shared.reserved.0,"aw",@nobits
	.weak		__nv_reservedSMEM_offset_0_alias
	.size		__nv_reservedSMEM_offset_0_alias, 0, 64
	.other		__nv_reservedSMEM_offset_0_alias,@"STO_CUDA_RESERVED_SHARED STV_DEFAULT"
__nv_reservedSMEM_offset_0_alias:
	.zero		0
	.zero		64


//--------------------- .nv.shared._Z23sumReductionUnrollLoopsPiS_ --------------------------
	.section	.nv.shared._Z23sumReductionUnrollLoopsPiS_,"aw",@nobits
	.sectionflags	@""
	.align	4
.nv.shared._Z23sumReductionUnrollLoopsPiS_:
	.zero		2048


//--------------------- .nv.shared._Z25sumReductionReduceThreadsPiS_ --------------------------
	.section	.nv.shared._Z25sumReductionReduceThreadsPiS_,"aw",@nobits
	.sectionflags	@""
	.align	4
.nv.shared._Z25sumReductionReduceThreadsPiS_:
	.zero		2048


//--------------------- .nv.shared._Z27sumReductionNoBankConflictsPiS_ --------------------------
	.section	.nv.shared._Z27sumReductionNoBankConflictsPiS_,"aw",@nobits
	.sectionflags	@""
	.align	4
.nv.shared._Z27sumReductionNoBankConflictsPiS_:
	.zero		2048


//--------------------- .nv.shared._Z24sumReductionNoDivergencePiS_ --------------------------
	.section	.nv.shared._Z24sumReductionNoDivergencePiS_,"aw",@nobits
	.sectionflags	@""
	.align	4
.nv.shared._Z24sumReductionNoDivergencePiS_:
	.zero		2048


//--------------------- .nv.shared._Z12sumReductionPiS_ --------------------------
	.section	.nv.shared._Z12sumReductionPiS_,"aw",@nobits
	.sectionflags	@""
	.align	4
.nv.shared._Z12sumReductionPiS_:
	.zero		2048


//--------------------- .nv.constant0._Z14matrixMultiplyPiS_S_i --------------------------
	.section	.nv.constant0._Z14matrixMultiplyPiS_S_i,"a",@progbits
	.sectionflags	@""
	.align	4
.nv.constant0._Z14matrixMultiplyPiS_S_i:
	.zero		924


//--------------------- .nv.constant0._Z23sumReductionUnrollLoopsPiS_ --------------------------
	.section	.nv.constant0._Z23sumReductionUnrollLoopsPiS_,"a",@progbits
	.sectionflags	@""
	.align	4
.nv.constant0._Z23sumReductionUnrollLoopsPiS_:
	.zero		912


//--------------------- .nv.constant0._Z25sumReductionReduceThreadsPiS_ --------------------------
	.section	.nv.constant0._Z25sumReductionReduceThreadsPiS_,"a",@progbits
	.sectionflags	@""
	.align	4
.nv.constant0._Z25sumReductionReduceThreadsPiS_:
	.zero		912


//--------------------- .nv.constant0._Z27sumReductionNoBankConflictsPiS_ --------------------------
	.section	.nv.constant0._Z27sumReductionNoBankConflictsPiS_,"a",@progbits
	.sectionflags	@""
	.align	4
.nv.constant0._Z27sumReductionNoBankConflictsPiS_:
	.zero		912


//--------------------- .nv.constant0._Z24sumReductionNoDivergencePiS_ --------------------------
	.section	.nv.constant0._Z24sumReductionNoDivergencePiS_,"a",@progbits
	.sectionflags	@""
	.align	4
.nv.constant0._Z24sumReductionNoDivergencePiS_:
	.zero		912


//--------------------- .nv.constant0._Z12sumReductionPiS_ --------------------------
	.section	.nv.constant0._Z12sumReductionPiS_,"a",@progbits
	.sectionflags	@""
	.align	4
.nv.constant0._Z12sumReductionPiS_:
	.zero		912


//--------------------- .nv.constant0._Z8sumArrayPiS_S_i --------------------------
	.section	.nv.constant0._Z8sumArrayPiS_S_i,"a",@progbits
	.sectionflags	@""
	.align	4
.nv.constant0._Z8sumArrayPiS_S_i:
	.zero		924


//--------------------- SYMBOLS --------------------------

	.type		.nv.reservedSmem.offset0,@object
	.size		.nv.reservedSmem.offset0,0x4
	.type		.nv.reservedSmem.cap,@object
	.size		.nv.reservedSmem.cap,0x4
